//
// Generated by NVIDIA NVVM Compiler
//
// Compiler Build ID: CL-36424714
// Cuda compilation tools, release 13.0, V13.0.88
// Based on NVVM 20.0.0
//

.version 9.0
.target sm_100
.address_size 64

	// .globl	ttm_trend_batch_prefix_ff2_tiled
// _ZZ32ttm_trend_batch_prefix_ff2_tiledE8sh_close has been demoted
// _ZZ32ttm_trend_batch_prefix_ff2_tiledE7sh_pref has been demoted
// _ZZ32ttm_trend_batch_prefix_ff2_tiledE9sh_period has been demoted
// _ZZ32ttm_trend_batch_prefix_ff2_tiledE7sh_warm has been demoted

.visible .entry ttm_trend_batch_prefix_ff2_tiled(
	.param .u64 .ptr .align 1 ttm_trend_batch_prefix_ff2_tiled_param_0,
	.param .u64 .ptr .align 1 ttm_trend_batch_prefix_ff2_tiled_param_1,
	.param .u64 .ptr .align 1 ttm_trend_batch_prefix_ff2_tiled_param_2,
	.param .u64 .ptr .align 1 ttm_trend_batch_prefix_ff2_tiled_param_3,
	.param .u32 ttm_trend_batch_prefix_ff2_tiled_param_4,
	.param .u32 ttm_trend_batch_prefix_ff2_tiled_param_5,
	.param .u64 .ptr .align 1 ttm_trend_batch_prefix_ff2_tiled_param_6
)
{
	.reg .pred 	%p<14>;
	.reg .b32 	%r<32>;
	.reg .b32 	%f<53>;
	.reg .b64 	%rd<26>;
	// demoted variable
	.shared .align 4 .b8 _ZZ32ttm_trend_batch_prefix_ff2_tiledE8sh_close[1024];
	// demoted variable
	.shared .align 8 .b8 _ZZ32ttm_trend_batch_prefix_ff2_tiledE7sh_pref[2048];
	// demoted variable
	.shared .align 4 .b8 _ZZ32ttm_trend_batch_prefix_ff2_tiledE9sh_period[16];
	// demoted variable
	.shared .align 4 .b8 _ZZ32ttm_trend_batch_prefix_ff2_tiledE7sh_warm[16];
	ld.param.u64 	%rd6, [ttm_trend_batch_prefix_ff2_tiled_param_0];
	ld.param.u64 	%rd2, [ttm_trend_batch_prefix_ff2_tiled_param_1];
	ld.param.u64 	%rd3, [ttm_trend_batch_prefix_ff2_tiled_param_2];
	ld.param.u64 	%rd4, [ttm_trend_batch_prefix_ff2_tiled_param_3];
	ld.param.u32 	%r13, [ttm_trend_batch_prefix_ff2_tiled_param_4];
	ld.param.u32 	%r12, [ttm_trend_batch_prefix_ff2_tiled_param_5];
	ld.param.u64 	%rd5, [ttm_trend_batch_prefix_ff2_tiled_param_6];
	cvta.to.global.u64 	%rd1, %rd6;
	mov.u32 	%r1, %tid.x;
	mov.u32 	%r2, %tid.y;
	mov.u32 	%r14, %ctaid.x;
	shl.b32 	%r15, %r14, 8;
	mov.u32 	%r16, %ctaid.y;
	shl.b32 	%r17, %r16, 2;
	add.s32 	%r18, %r15, %r1;
	add.s32 	%r4, %r17, %r2;
	setp.ne.s32 	%p1, %r2, 0;
	setp.ge.s32 	%p2, %r18, %r13;
	shl.b32 	%r19, %r1, 2;
	mov.u32 	%r20, _ZZ32ttm_trend_batch_prefix_ff2_tiledE8sh_close;
	add.s32 	%r5, %r20, %r19;
	shl.b32 	%r21, %r1, 3;
	mov.u32 	%r22, _ZZ32ttm_trend_batch_prefix_ff2_tiledE7sh_pref;
	add.s32 	%r6, %r22, %r21;
	or.pred  	%p3, %p1, %p2;
	@%p3 bra 	$L__BB0_2;
	cvta.to.global.u64 	%rd7, %rd2;
	mul.wide.s32 	%rd8, %r18, 4;
	add.s64 	%rd9, %rd7, %rd8;
	ld.global.nc.f32 	%f5, [%rd9];
	st.shared.f32 	[%r5], %f5;
	mul.wide.s32 	%rd10, %r18, 8;
	add.s64 	%rd11, %rd1, %rd10;
	ld.global.nc.v2.f32 	{%f6, %f7}, [%rd11];
	st.shared.v2.f32 	[%r6], {%f6, %f7};
$L__BB0_2:
	setp.ne.s32 	%p4, %r1, 0;
	shl.b32 	%r23, %r2, 2;
	mov.u32 	%r24, _ZZ32ttm_trend_batch_prefix_ff2_tiledE9sh_period;
	add.s32 	%r7, %r24, %r23;
	mov.u32 	%r25, _ZZ32ttm_trend_batch_prefix_ff2_tiledE7sh_warm;
	add.s32 	%r8, %r25, %r23;
	@%p4 bra 	$L__BB0_6;
	setp.ge.s32 	%p5, %r4, %r12;
	@%p5 bra 	$L__BB0_5;
	cvta.to.global.u64 	%rd12, %rd3;
	mul.wide.u32 	%rd13, %r4, 4;
	add.s64 	%rd14, %rd12, %rd13;
	ld.global.nc.u32 	%r28, [%rd14];
	st.shared.u32 	[%r7], %r28;
	cvta.to.global.u64 	%rd15, %rd4;
	add.s64 	%rd16, %rd15, %rd13;
	ld.global.nc.u32 	%r29, [%rd16];
	st.shared.u32 	[%r8], %r29;
	bra.uni 	$L__BB0_6;
$L__BB0_5:
	mov.b32 	%r26, 0;
	st.shared.u32 	[%r7], %r26;
	mov.b32 	%r27, 2147483647;
	st.shared.u32 	[%r8], %r27;
$L__BB0_6:
	bar.sync 	0;
	setp.ge.s32 	%p6, %r4, %r12;
	setp.ge.s32 	%p7, %r18, %r13;
	or.pred  	%p8, %p6, %p7;
	@%p8 bra 	$L__BB0_12;
	ld.shared.u32 	%r9, [%r7];
	ld.shared.u32 	%r30, [%r8];
	setp.lt.s32 	%p9, %r9, 1;
	setp.lt.s32 	%p10, %r18, %r30;
	or.pred  	%p11, %p9, %p10;
	@%p11 bra 	$L__BB0_12;
	cvt.rn.f32.u32 	%f8, %r9;
	rcp.rn.f32 	%f1, %f8;
	setp.ne.s32 	%p12, %r18, %r30;
	@%p12 bra 	$L__BB0_10;
	ld.shared.v2.f32 	{%f38, %f39}, [%r6];
	mul.f32 	%f40, %f1, %f38;
	neg.f32 	%f41, %f40;
	fma.rn.f32 	%f42, %f38, %f1, %f41;
	fma.rn.f32 	%f43, %f1, %f39, %f42;
	add.f32 	%f44, %f40, %f43;
	sub.f32 	%f45, %f44, %f40;
	sub.f32 	%f46, %f44, %f45;
	sub.f32 	%f47, %f40, %f46;
	sub.f32 	%f48, %f43, %f45;
	add.f32 	%f49, %f48, %f47;
	add.f32 	%f52, %f44, %f49;
	bra.uni 	$L__BB0_11;
$L__BB0_10:
	sub.s32 	%r31, %r18, %r9;
	ld.shared.v2.f32 	{%f9, %f10}, [%r6];
	mul.wide.s32 	%rd17, %r31, 8;
	add.s64 	%rd18, %rd1, %rd17;
	ld.global.nc.v2.f32 	{%f11, %f12}, [%rd18];
	neg.f32 	%f13, %f11;
	sub.f32 	%f14, %f9, %f11;
	sub.f32 	%f15, %f14, %f9;
	sub.f32 	%f16, %f14, %f15;
	sub.f32 	%f17, %f9, %f16;
	sub.f32 	%f18, %f13, %f15;
	add.f32 	%f19, %f18, %f17;
	sub.f32 	%f20, %f10, %f12;
	add.f32 	%f21, %f20, %f19;
	add.f32 	%f22, %f14, %f21;
	sub.f32 	%f23, %f22, %f14;
	sub.f32 	%f24, %f22, %f23;
	sub.f32 	%f25, %f14, %f24;
	sub.f32 	%f26, %f21, %f23;
	add.f32 	%f27, %f26, %f25;
	mul.f32 	%f28, %f1, %f22;
	neg.f32 	%f29, %f28;
	fma.rn.f32 	%f30, %f22, %f1, %f29;
	fma.rn.f32 	%f31, %f1, %f27, %f30;
	add.f32 	%f32, %f28, %f31;
	sub.f32 	%f33, %f32, %f28;
	sub.f32 	%f34, %f32, %f33;
	sub.f32 	%f35, %f28, %f34;
	sub.f32 	%f36, %f31, %f33;
	add.f32 	%f37, %f36, %f35;
	add.f32 	%f52, %f32, %f37;
$L__BB0_11:
	ld.shared.f32 	%f50, [%r5];
	setp.gt.f32 	%p13, %f50, %f52;
	selp.f32 	%f51, 0f3F800000, 0f00000000, %p13;
	cvt.u64.u32 	%rd19, %r4;
	cvt.s64.s32 	%rd20, %r13;
	cvt.s64.s32 	%rd21, %r18;
	mad.lo.s64 	%rd22, %rd20, %rd19, %rd21;
	cvta.to.global.u64 	%rd23, %rd5;
	shl.b64 	%rd24, %rd22, 2;
	add.s64 	%rd25, %rd23, %rd24;
	st.global.f32 	[%rd25], %f51;
$L__BB0_12:
	ret;

}
	// .globl	ttm_trend_many_series_one_param_time_major_f32
.visible .entry ttm_trend_many_series_one_param_time_major_f32(
	.param .u64 .ptr .align 1 ttm_trend_many_series_one_param_time_major_f32_param_0,
	.param .u64 .ptr .align 1 ttm_trend_many_series_one_param_time_major_f32_param_1,
	.param .u64 .ptr .align 1 ttm_trend_many_series_one_param_time_major_f32_param_2,
	.param .u32 ttm_trend_many_series_one_param_time_major_f32_param_3,
	.param .u32 ttm_trend_many_series_one_param_time_major_f32_param_4,
	.param .u32 ttm_trend_many_series_one_param_time_major_f32_param_5,
	.param .u64 .ptr .align 1 ttm_trend_many_series_one_param_time_major_f32_param_6
)
{
	.reg .pred 	%p<25>;
	.reg .b32 	%r<76>;
	.reg .b32 	%f<200>;
	.reg .b64 	%rd<135>;

	ld.param.u64 	%rd12, [ttm_trend_many_series_one_param_time_major_f32_param_0];
	ld.param.u64 	%rd13, [ttm_trend_many_series_one_param_time_major_f32_param_1];
	ld.param.u64 	%rd11, [ttm_trend_many_series_one_param_time_major_f32_param_2];
	ld.param.u32 	%r32, [ttm_trend_many_series_one_param_time_major_f32_param_3];
	ld.param.u32 	%r33, [ttm_trend_many_series_one_param_time_major_f32_param_4];
	ld.param.u32 	%r34, [ttm_trend_many_series_one_param_time_major_f32_param_5];
	ld.param.u64 	%rd14, [ttm_trend_many_series_one_param_time_major_f32_param_6];
	cvta.to.global.u64 	%rd1, %rd12;
	cvta.to.global.u64 	%rd2, %rd14;
	cvta.to.global.u64 	%rd3, %rd13;
	mov.u32 	%r35, %ctaid.x;
	mov.u32 	%r36, %ntid.x;
	mov.u32 	%r37, %tid.x;
	mad.lo.s32 	%r1, %r35, %r36, %r37;
	setp.ge.s32 	%p1, %r1, %r32;
	min.s32 	%r38, %r34, %r33;
	setp.lt.s32 	%p2, %r38, 1;
	or.pred  	%p3, %p2, %p1;
	@%p3 bra 	$L__BB1_22;
	cvta.to.global.u64 	%rd15, %rd11;
	cvt.s64.s32 	%rd4, %r1;
	mul.wide.s32 	%rd16, %r1, 4;
	add.s64 	%rd17, %rd15, %rd16;
	ld.global.nc.u32 	%r2, [%rd17];
	setp.ge.u32 	%p4, %r2, %r33;
	@%p4 bra 	$L__BB1_22;
	add.s32 	%r73, %r2, %r34;
	setp.lt.u32 	%p5, %r33, %r73;
	@%p5 bra 	$L__BB1_22;
	cvt.s64.s32 	%rd5, %r32;
	add.s32 	%r39, %r2, 1;
	max.u32 	%r40, %r73, %r39;
	sub.s32 	%r4, %r40, %r2;
	and.b32  	%r5, %r4, 7;
	sub.s32 	%r41, %r2, %r40;
	setp.gt.u32 	%p6, %r41, -8;
	mov.f32 	%f193, 0f00000000;
	mov.u32 	%r69, %r2;
	mov.f32 	%f192, %f193;
	@%p6 bra 	$L__BB1_7;
	add.s32 	%r67, %r2, 3;
	and.b32  	%r42, %r4, -8;
	neg.s32 	%r66, %r42;
	mov.f32 	%f193, 0f00000000;
$L__BB1_5:
	.pragma "nounroll";
	add.s32 	%r43, %r67, -3;
	cvt.u64.u32 	%rd18, %r43;
	mad.lo.s64 	%rd19, %rd18, %rd5, %rd4;
	shl.b64 	%rd20, %rd19, 2;
	add.s64 	%rd21, %rd1, %rd20;
	ld.global.nc.f32 	%f39, [%rd21];
	sub.f32 	%f40, %f39, %f193;
	add.f32 	%f41, %f192, %f40;
	sub.f32 	%f42, %f41, %f192;
	sub.f32 	%f43, %f42, %f40;
	add.s32 	%r44, %r67, -2;
	cvt.u64.u32 	%rd22, %r44;
	mad.lo.s64 	%rd23, %rd22, %rd5, %rd4;
	shl.b64 	%rd24, %rd23, 2;
	add.s64 	%rd25, %rd1, %rd24;
	ld.global.nc.f32 	%f44, [%rd25];
	sub.f32 	%f45, %f44, %f43;
	add.f32 	%f46, %f41, %f45;
	sub.f32 	%f47, %f46, %f41;
	sub.f32 	%f48, %f47, %f45;
	add.s32 	%r45, %r67, -1;
	cvt.u64.u32 	%rd26, %r45;
	mad.lo.s64 	%rd27, %rd26, %rd5, %rd4;
	shl.b64 	%rd28, %rd27, 2;
	add.s64 	%rd29, %rd1, %rd28;
	ld.global.nc.f32 	%f49, [%rd29];
	sub.f32 	%f50, %f49, %f48;
	add.f32 	%f51, %f46, %f50;
	sub.f32 	%f52, %f51, %f46;
	sub.f32 	%f53, %f52, %f50;
	add.s32 	%r46, %r67, 4;
	cvt.u64.u32 	%rd30, %r67;
	mad.lo.s64 	%rd31, %rd30, %rd5, %rd4;
	shl.b64 	%rd32, %rd31, 2;
	add.s64 	%rd33, %rd1, %rd32;
	ld.global.nc.f32 	%f54, [%rd33];
	sub.f32 	%f55, %f54, %f53;
	add.f32 	%f56, %f51, %f55;
	sub.f32 	%f57, %f56, %f51;
	sub.f32 	%f58, %f57, %f55;
	add.s32 	%r47, %r67, 1;
	cvt.u64.u32 	%rd34, %r47;
	mad.lo.s64 	%rd35, %rd34, %rd5, %rd4;
	shl.b64 	%rd36, %rd35, 2;
	add.s64 	%rd37, %rd1, %rd36;
	ld.global.nc.f32 	%f59, [%rd37];
	sub.f32 	%f60, %f59, %f58;
	add.f32 	%f61, %f56, %f60;
	sub.f32 	%f62, %f61, %f56;
	sub.f32 	%f63, %f62, %f60;
	add.s32 	%r48, %r67, 2;
	cvt.u64.u32 	%rd38, %r48;
	mad.lo.s64 	%rd39, %rd38, %rd5, %rd4;
	shl.b64 	%rd40, %rd39, 2;
	add.s64 	%rd41, %rd1, %rd40;
	ld.global.nc.f32 	%f64, [%rd41];
	sub.f32 	%f65, %f64, %f63;
	add.f32 	%f66, %f61, %f65;
	sub.f32 	%f67, %f66, %f61;
	sub.f32 	%f68, %f67, %f65;
	add.s32 	%r49, %r67, 3;
	cvt.u64.u32 	%rd42, %r49;
	mad.lo.s64 	%rd43, %rd42, %rd5, %rd4;
	shl.b64 	%rd44, %rd43, 2;
	add.s64 	%rd45, %rd1, %rd44;
	ld.global.nc.f32 	%f69, [%rd45];
	sub.f32 	%f70, %f69, %f68;
	add.f32 	%f71, %f66, %f70;
	sub.f32 	%f72, %f71, %f66;
	sub.f32 	%f73, %f72, %f70;
	cvt.u64.u32 	%rd46, %r46;
	mad.lo.s64 	%rd47, %rd46, %rd5, %rd4;
	shl.b64 	%rd48, %rd47, 2;
	add.s64 	%rd49, %rd1, %rd48;
	ld.global.nc.f32 	%f74, [%rd49];
	sub.f32 	%f75, %f74, %f73;
	add.f32 	%f192, %f71, %f75;
	sub.f32 	%f76, %f192, %f71;
	sub.f32 	%f193, %f76, %f75;
	add.s32 	%r67, %r67, 8;
	add.s32 	%r66, %r66, 8;
	setp.ne.s32 	%p7, %r66, 0;
	@%p7 bra 	$L__BB1_5;
	add.s32 	%r69, %r67, -3;
$L__BB1_7:
	setp.eq.s32 	%p8, %r5, 0;
	@%p8 bra 	$L__BB1_15;
	and.b32  	%r14, %r4, 3;
	setp.lt.u32 	%p9, %r5, 4;
	@%p9 bra 	$L__BB1_10;
	cvt.u64.u32 	%rd50, %r69;
	mad.lo.s64 	%rd51, %rd50, %rd5, %rd4;
	shl.b64 	%rd52, %rd51, 2;
	add.s64 	%rd53, %rd1, %rd52;
	ld.global.nc.f32 	%f78, [%rd53];
	sub.f32 	%f79, %f78, %f193;
	add.f32 	%f80, %f192, %f79;
	sub.f32 	%f81, %f80, %f192;
	sub.f32 	%f82, %f81, %f79;
	add.s32 	%r50, %r69, 1;
	cvt.u64.u32 	%rd54, %r50;
	mad.lo.s64 	%rd55, %rd54, %rd5, %rd4;
	shl.b64 	%rd56, %rd55, 2;
	add.s64 	%rd57, %rd1, %rd56;
	ld.global.nc.f32 	%f83, [%rd57];
	sub.f32 	%f84, %f83, %f82;
	add.f32 	%f85, %f80, %f84;
	sub.f32 	%f86, %f85, %f80;
	sub.f32 	%f87, %f86, %f84;
	add.s32 	%r51, %r69, 2;
	cvt.u64.u32 	%rd58, %r51;
	mad.lo.s64 	%rd59, %rd58, %rd5, %rd4;
	shl.b64 	%rd60, %rd59, 2;
	add.s64 	%rd61, %rd1, %rd60;
	ld.global.nc.f32 	%f88, [%rd61];
	sub.f32 	%f89, %f88, %f87;
	add.f32 	%f90, %f85, %f89;
	sub.f32 	%f91, %f90, %f85;
	sub.f32 	%f92, %f91, %f89;
	add.s32 	%r52, %r69, 3;
	cvt.u64.u32 	%rd62, %r52;
	mad.lo.s64 	%rd63, %rd62, %rd5, %rd4;
	shl.b64 	%rd64, %rd63, 2;
	add.s64 	%rd65, %rd1, %rd64;
	ld.global.nc.f32 	%f93, [%rd65];
	sub.f32 	%f94, %f93, %f92;
	add.f32 	%f192, %f90, %f94;
	sub.f32 	%f95, %f192, %f90;
	sub.f32 	%f193, %f95, %f94;
	add.s32 	%r69, %r69, 4;
$L__BB1_10:
	setp.eq.s32 	%p10, %r14, 0;
	@%p10 bra 	$L__BB1_15;
	setp.eq.s32 	%p11, %r14, 1;
	@%p11 bra 	$L__BB1_13;
	cvt.u64.u32 	%rd66, %r69;
	mad.lo.s64 	%rd67, %rd66, %rd5, %rd4;
	shl.b64 	%rd68, %rd67, 2;
	add.s64 	%rd69, %rd1, %rd68;
	ld.global.nc.f32 	%f97, [%rd69];
	sub.f32 	%f98, %f97, %f193;
	add.f32 	%f99, %f192, %f98;
	sub.f32 	%f100, %f99, %f192;
	sub.f32 	%f101, %f100, %f98;
	add.s32 	%r53, %r69, 1;
	cvt.u64.u32 	%rd70, %r53;
	mad.lo.s64 	%rd71, %rd70, %rd5, %rd4;
	shl.b64 	%rd72, %rd71, 2;
	add.s64 	%rd73, %rd1, %rd72;
	ld.global.nc.f32 	%f102, [%rd73];
	sub.f32 	%f103, %f102, %f101;
	add.f32 	%f192, %f99, %f103;
	sub.f32 	%f104, %f192, %f99;
	sub.f32 	%f193, %f104, %f103;
	add.s32 	%r69, %r69, 2;
$L__BB1_13:
	and.b32  	%r54, %r4, 1;
	setp.eq.b32 	%p12, %r54, 1;
	not.pred 	%p13, %p12;
	@%p13 bra 	$L__BB1_15;
	cvt.u64.u32 	%rd74, %r69;
	mad.lo.s64 	%rd75, %rd74, %rd5, %rd4;
	shl.b64 	%rd76, %rd75, 2;
	add.s64 	%rd77, %rd1, %rd76;
	ld.global.nc.f32 	%f105, [%rd77];
	sub.f32 	%f106, %f105, %f193;
	add.f32 	%f21, %f192, %f106;
	sub.f32 	%f107, %f21, %f192;
	sub.f32 	%f193, %f107, %f106;
	mov.f32 	%f192, %f21;
$L__BB1_15:
	cvt.rn.f32.u32 	%f108, %r34;
	rcp.rn.f32 	%f25, %f108;
	mul.f32 	%f109, %f25, %f192;
	add.s32 	%r55, %r73, -1;
	cvt.u64.u32 	%rd78, %r55;
	mad.lo.s64 	%rd79, %rd78, %rd5, %rd4;
	shl.b64 	%rd80, %rd79, 2;
	add.s64 	%rd81, %rd3, %rd80;
	ld.global.nc.f32 	%f110, [%rd81];
	setp.gt.f32 	%p14, %f110, %f109;
	selp.f32 	%f111, 0f3F800000, 0f00000000, %p14;
	add.s64 	%rd82, %rd2, %rd80;
	st.global.f32 	[%rd82], %f111;
	setp.le.u32 	%p15, %r33, %r73;
	@%p15 bra 	$L__BB1_22;
	sub.s32 	%r56, %r33, %r73;
	and.b32  	%r19, %r56, 3;
	setp.eq.s32 	%p16, %r19, 0;
	@%p16 bra 	$L__BB1_19;
	cvt.s64.s32 	%rd83, %r34;
	neg.s64 	%rd6, %rd83;
	cvt.u64.u32 	%rd84, %r73;
	mad.lo.s64 	%rd85, %rd5, %rd84, %rd4;
	shl.b64 	%rd134, %rd85, 2;
	shl.b64 	%rd8, %rd5, 2;
	neg.s32 	%r71, %r19;
$L__BB1_18:
	.pragma "nounroll";
	cvt.s64.s32 	%rd86, %r73;
	add.s64 	%rd87, %rd6, %rd86;
	mad.lo.s64 	%rd88, %rd5, %rd87, %rd4;
	add.s64 	%rd89, %rd1, %rd134;
	ld.global.nc.f32 	%f112, [%rd89];
	shl.b64 	%rd90, %rd88, 2;
	add.s64 	%rd91, %rd1, %rd90;
	ld.global.nc.f32 	%f113, [%rd91];
	sub.f32 	%f114, %f112, %f193;
	add.f32 	%f115, %f192, %f114;
	sub.f32 	%f116, %f115, %f192;
	sub.f32 	%f117, %f116, %f114;
	neg.f32 	%f118, %f113;
	sub.f32 	%f119, %f118, %f117;
	add.f32 	%f192, %f115, %f119;
	sub.f32 	%f120, %f192, %f115;
	sub.f32 	%f193, %f120, %f119;
	mul.f32 	%f121, %f25, %f192;
	add.s64 	%rd92, %rd3, %rd134;
	ld.global.nc.f32 	%f122, [%rd92];
	setp.gt.f32 	%p17, %f122, %f121;
	selp.f32 	%f123, 0f3F800000, 0f00000000, %p17;
	add.s64 	%rd93, %rd2, %rd134;
	st.global.f32 	[%rd93], %f123;
	add.s32 	%r73, %r73, 1;
	add.s64 	%rd134, %rd134, %rd8;
	add.s32 	%r71, %r71, 1;
	setp.ne.s32 	%p18, %r71, 0;
	@%p18 bra 	$L__BB1_18;
$L__BB1_19:
	sub.s32 	%r57, %r2, %r33;
	add.s32 	%r58, %r57, %r34;
	setp.gt.u32 	%p19, %r58, -4;
	@%p19 bra 	$L__BB1_22;
	add.s32 	%r75, %r73, 1;
	sub.s32 	%r74, %r73, %r34;
$L__BB1_21:
	add.s32 	%r59, %r75, -1;
	cvt.u64.u32 	%rd94, %r59;
	mad.lo.s64 	%rd95, %rd94, %rd5, %rd4;
	shl.b64 	%rd96, %rd95, 2;
	add.s64 	%rd97, %rd1, %rd96;
	ld.global.nc.f32 	%f124, [%rd97];
	cvt.s64.s32 	%rd98, %r74;
	mad.lo.s64 	%rd99, %rd98, %rd5, %rd4;
	shl.b64 	%rd100, %rd99, 2;
	add.s64 	%rd101, %rd1, %rd100;
	ld.global.nc.f32 	%f125, [%rd101];
	sub.f32 	%f126, %f124, %f193;
	add.f32 	%f127, %f192, %f126;
	sub.f32 	%f128, %f127, %f192;
	sub.f32 	%f129, %f128, %f126;
	neg.f32 	%f130, %f125;
	sub.f32 	%f131, %f130, %f129;
	add.f32 	%f132, %f127, %f131;
	sub.f32 	%f133, %f132, %f127;
	sub.f32 	%f134, %f133, %f131;
	mul.f32 	%f135, %f25, %f132;
	add.s64 	%rd102, %rd3, %rd96;
	ld.global.nc.f32 	%f136, [%rd102];
	setp.gt.f32 	%p20, %f136, %f135;
	selp.f32 	%f137, 0f3F800000, 0f00000000, %p20;
	add.s64 	%rd103, %rd2, %rd96;
	st.global.f32 	[%rd103], %f137;
	add.s32 	%r60, %r75, 2;
	cvt.u64.u32 	%rd104, %r75;
	mad.lo.s64 	%rd105, %rd104, %rd5, %rd4;
	shl.b64 	%rd106, %rd105, 2;
	add.s64 	%rd107, %rd1, %rd106;
	ld.global.nc.f32 	%f138, [%rd107];
	add.s32 	%r61, %r74, 1;
	cvt.s64.s32 	%rd108, %r61;
	mad.lo.s64 	%rd109, %rd108, %rd5, %rd4;
	shl.b64 	%rd110, %rd109, 2;
	add.s64 	%rd111, %rd1, %rd110;
	ld.global.nc.f32 	%f139, [%rd111];
	sub.f32 	%f140, %f138, %f134;
	add.f32 	%f141, %f132, %f140;
	sub.f32 	%f142, %f141, %f132;
	sub.f32 	%f143, %f142, %f140;
	neg.f32 	%f144, %f139;
	sub.f32 	%f145, %f144, %f143;
	add.f32 	%f146, %f141, %f145;
	sub.f32 	%f147, %f146, %f141;
	sub.f32 	%f148, %f147, %f145;
	mul.f32 	%f149, %f25, %f146;
	add.s64 	%rd112, %rd3, %rd106;
	ld.global.nc.f32 	%f150, [%rd112];
	setp.gt.f32 	%p21, %f150, %f149;
	selp.f32 	%f151, 0f3F800000, 0f00000000, %p21;
	add.s64 	%rd113, %rd2, %rd106;
	st.global.f32 	[%rd113], %f151;
	add.s32 	%r62, %r75, 1;
	cvt.u64.u32 	%rd114, %r62;
	mad.lo.s64 	%rd115, %rd114, %rd5, %rd4;
	shl.b64 	%rd116, %rd115, 2;
	add.s64 	%rd117, %rd1, %rd116;
	ld.global.nc.f32 	%f152, [%rd117];
	add.s32 	%r63, %r74, 2;
	cvt.s64.s32 	%rd118, %r63;
	mad.lo.s64 	%rd119, %rd118, %rd5, %rd4;
	shl.b64 	%rd120, %rd119, 2;
	add.s64 	%rd121, %rd1, %rd120;
	ld.global.nc.f32 	%f153, [%rd121];
	sub.f32 	%f154, %f152, %f148;
	add.f32 	%f155, %f146, %f154;
	sub.f32 	%f156, %f155, %f146;
	sub.f32 	%f157, %f156, %f154;
	neg.f32 	%f158, %f153;
	sub.f32 	%f159, %f158, %f157;
	add.f32 	%f160, %f155, %f159;
	sub.f32 	%f161, %f160, %f155;
	sub.f32 	%f162, %f161, %f159;
	mul.f32 	%f163, %f25, %f160;
	add.s64 	%rd122, %rd3, %rd116;
	ld.global.nc.f32 	%f164, [%rd122];
	setp.gt.f32 	%p22, %f164, %f163;
	selp.f32 	%f165, 0f3F800000, 0f00000000, %p22;
	add.s64 	%rd123, %rd2, %rd116;
	st.global.f32 	[%rd123], %f165;
	cvt.u64.u32 	%rd124, %r60;
	mad.lo.s64 	%rd125, %rd124, %rd5, %rd4;
	shl.b64 	%rd126, %rd125, 2;
	add.s64 	%rd127, %rd1, %rd126;
	ld.global.nc.f32 	%f166, [%rd127];
	add.s32 	%r64, %r74, 3;
	cvt.s64.s32 	%rd128, %r64;
	mad.lo.s64 	%rd129, %rd128, %rd5, %rd4;
	shl.b64 	%rd130, %rd129, 2;
	add.s64 	%rd131, %rd1, %rd130;
	ld.global.nc.f32 	%f167, [%rd131];
	sub.f32 	%f168, %f166, %f162;
	add.f32 	%f169, %f160, %f168;
	sub.f32 	%f170, %f169, %f160;
	sub.f32 	%f171, %f170, %f168;
	neg.f32 	%f172, %f167;
	sub.f32 	%f173, %f172, %f171;
	add.f32 	%f192, %f169, %f173;
	sub.f32 	%f174, %f192, %f169;
	sub.f32 	%f193, %f174, %f173;
	mul.f32 	%f175, %f25, %f192;
	add.s64 	%rd132, %rd3, %rd126;
	ld.global.nc.f32 	%f176, [%rd132];
	setp.gt.f32 	%p23, %f176, %f175;
	selp.f32 	%f177, 0f3F800000, 0f00000000, %p23;
	add.s64 	%rd133, %rd2, %rd126;
	st.global.f32 	[%rd133], %f177;
	add.s32 	%r30, %r75, 4;
	add.s32 	%r65, %r75, 3;
	add.s32 	%r74, %r74, 4;
	setp.lt.s32 	%p24, %r65, %r33;
	mov.u32 	%r75, %r30;
	@%p24 bra 	$L__BB1_21;
$L__BB1_22:
	ret;

}


// ===== COMPILED SASS (sm_100) =====

	.target	sm_100

	.elftype	@"ET_EXEC"


//--------------------- .note.nv.tkinfo           --------------------------
	.section	.note.nv.tkinfo,"",@"SHT_NOTE"
	.sectionflags	@"SHF_NOTE_NV_TKINFO"
	.tkinfo
        /*0018*/ 	.word	0x00000002
        /*0030*/ 	.string	""
        /*0030*/ 	.string	"ptxas"
        /*0030*/ 	.string	"Cuda compilation tools, release 13.0, V13.0.88"
        /*0030*/ 	.string	"Build cuda_13.0.r13.0/compiler.36424714_0"
        /*0030*/ 	.string	"-arch sm_100 -m 64 "



//--------------------- .note.nv.cuinfo           --------------------------
	.section	.note.nv.cuinfo,"",@"SHT_NOTE"
	.sectionflags	@"SHF_NOTE_NV_CUINFO"
        /*0018*/ 	.short	0x0002
        /*001a*/ 	.short	0x0064
        /*001c*/ 	.short	0x0082
	.zero		2


//--------------------- .nv.info                  --------------------------
	.section	.nv.info,"",@"SHT_CUDA_INFO"
	.align	4


	//----- nvinfo : EIATTR_REGCOUNT
	.align		4
        /*0000*/ 	.byte	0x04, 0x2f
        /*0002*/ 	.short	(.L_1 - .L_0)
	.align		4
.L_0:
        /*0004*/ 	.word	index@(ttm_trend_batch_prefix_ff2_tiled)
        /*0008*/ 	.word	0x00000014


	//----- nvinfo : EIATTR_FRAME_SIZE
	.align		4
.L_1:
        /*000c*/ 	.byte	0x04, 0x11
        /*000e*/ 	.short	(.L_3 - .L_2)
	.align		4
.L_2:
        /*0010*/ 	.word	index@($__internal_1_$__cuda_sm20_rcp_rn_f32_slowpath)
        /*0014*/ 	.word	0x00000000


	//----- nvinfo : EIATTR_FRAME_SIZE
	.align		4
.L_3:
        /*0018*/ 	.byte	0x04, 0x11
        /*001a*/ 	.short	(.L_5 - .L_4)
	.align		4
.L_4:
        /*001c*/ 	.word	index@(ttm_trend_batch_prefix_ff2_tiled)
        /*0020*/ 	.word	0x00000000


	//----- nvinfo : EIATTR_REGCOUNT
	.align		4
.L_5:
        /*0024*/ 	.byte	0x04, 0x2f
        /*0026*/ 	.short	(.L_7 - .L_6)
	.align		4
.L_6:
        /*0028*/ 	.word	index@(ttm_trend_many_series_one_param_time_major_f32)
        /*002c*/ 	.word	0x00000020


	//----- nvinfo : EIATTR_FRAME_SIZE
	.align		4
.L_7:
        /*0030*/ 	.byte	0x04, 0x11
        /*0032*/ 	.short	(.L_9 - .L_8)
	.align		4
.L_8:
        /*0034*/ 	.word	index@($__internal_0_$__cuda_sm20_rcp_rn_f32_slowpath)
        /*0038*/ 	.word	0x00000000


	//----- nvinfo : EIATTR_FRAME_SIZE
	.align		4
.L_9:
        /*003c*/ 	.byte	0x04, 0x11
        /*003e*/ 	.short	(.L_11 - .L_10)
	.align		4
.L_10:
        /*0040*/ 	.word	index@(ttm_trend_many_series_one_param_time_major_f32)
        /*0044*/ 	.word	0x00000000


	//----- nvinfo : EIATTR_MIN_STACK_SIZE
	.align		4
.L_11:
        /*0048*/ 	.byte	0x04, 0x12
        /*004a*/ 	.short	(.L_13 - .L_12)
	.align		4
.L_12:
        /*004c*/ 	.word	index@(ttm_trend_many_series_one_param_time_major_f32)
        /*0050*/ 	.word	0x00000000


	//----- nvinfo : EIATTR_MIN_STACK_SIZE
	.align		4
.L_13:
        /*0054*/ 	.byte	0x04, 0x12
        /*0056*/ 	.short	(.L_15 - .L_14)
	.align		4
.L_14:
        /*0058*/ 	.word	index@(ttm_trend_batch_prefix_ff2_tiled)
        /*005c*/ 	.word	0x00000000
.L_15:


//--------------------- .nv.compat                --------------------------
	.section	.nv.compat,"",@"SHT_CUDA_COMPAT_INFO"
	.align	4
        /*0000*/ 	.byte	0x02, 0x09, 0x00, 0x00, 0x02, 0x02, 0x01, 0x00, 0x02, 0x05, 0x05, 0x00, 0x03, 0x07, 0x01, 0x01
        /*0010*/ 	.byte	0x02, 0x03, 0x00, 0x00, 0x02, 0x06, 0x01, 0x00, 0x04, 0x0b, 0x08, 0x00, 0x09, 0x00, 0x00, 0x00
        /*0020*/ 	.byte	0x00, 0x00, 0x00, 0x00


//--------------------- .nv.info.ttm_trend_many_series_one_param_time_major_f32 --------------------------
	.section	.nv.info.ttm_trend_many_series_one_param_time_major_f32,"",@"SHT_CUDA_INFO"
	.sectionflags	@""
	.align	4


	//----- nvinfo : EIATTR_CUDA_API_VERSION
	.align		4
        /*0000*/ 	.byte	0x04, 0x37
        /*0002*/ 	.short	(.L_17 - .L_16)
.L_16:
        /*0004*/ 	.word	0x00000082


	//----- nvinfo : EIATTR_KPARAM_INFO
	.align		4
.L_17:
        /*0008*/ 	.byte	0x04, 0x17
        /*000a*/ 	.short	(.L_19 - .L_18)
.L_18:
        /*000c*/ 	.word	0x00000000
        /*0010*/ 	.short	0x0006
        /*0012*/ 	.short	0x0028
        /*0014*/ 	.byte	0x00, 0xf5, 0x21, 0x00


	//----- nvinfo : EIATTR_KPARAM_INFO
	.align		4
.L_19:
        /*0018*/ 	.byte	0x04, 0x17
        /*001a*/ 	.short	(.L_21 - .L_20)
.L_20:
        /*001c*/ 	.word	0x00000000
        /*0020*/ 	.short	0x0005
        /*0022*/ 	.short	0x0020
        /*0024*/ 	.byte	0x00, 0xf0, 0x11, 0x00


	//----- nvinfo : EIATTR_KPARAM_INFO
	.align		4
.L_21:
        /*0028*/ 	.byte	0x04, 0x17
        /*002a*/ 	.short	(.L_23 - .L_22)
.L_22:
        /*002c*/ 	.word	0x00000000
        /*0030*/ 	.short	0x0004
        /*0032*/ 	.short	0x001c
        /*0034*/ 	.byte	0x00, 0xf0, 0x11, 0x00


	//----- nvinfo : EIATTR_KPARAM_INFO
	.align		4
.L_23:
        /*0038*/ 	.byte	0x04, 0x17
        /*003a*/ 	.short	(.L_25 - .L_24)
.L_24:
        /*003c*/ 	.word	0x00000000
        /*0040*/ 	.short	0x0003
        /*0042*/ 	.short	0x0018
        /*0044*/ 	.byte	0x00, 0xf0, 0x11, 0x00


	//----- nvinfo : EIATTR_KPARAM_INFO
	.align		4
.L_25:
        /*0048*/ 	.byte	0x04, 0x17
        /*004a*/ 	.short	(.L_27 - .L_26)
.L_26:
        /*004c*/ 	.word	0x00000000
        /*0050*/ 	.short	0x0002
        /*0052*/ 	.short	0x0010
        /*0054*/ 	.byte	0x00, 0xf5, 0x21, 0x00


	//----- nvinfo : EIATTR_KPARAM_INFO
	.align		4
.L_27:
        /*0058*/ 	.byte	0x04, 0x17
        /*005a*/ 	.short	(.L_29 - .L_28)
.L_28:
        /*005c*/ 	.word	0x00000000
        /*0060*/ 	.short	0x0001
        /*0062*/ 	.short	0x0008
        /*0064*/ 	.byte	0x00, 0xf5, 0x21, 0x00


	//----- nvinfo : EIATTR_KPARAM_INFO
	.align		4
.L_29:
        /*0068*/ 	.byte	0x04, 0x17
        /*006a*/ 	.short	(.L_31 - .L_30)
.L_30:
        /*006c*/ 	.word	0x00000000
        /*0070*/ 	.short	0x0000
        /*0072*/ 	.short	0x0000
        /*0074*/ 	.byte	0x00, 0xf5, 0x21, 0x00


	//----- nvinfo : EIATTR_SPARSE_MMA_MASK
	.align		4
.L_31:
        /*0078*/ 	.byte	0x03, 0x50
        /*007a*/ 	.short	0x0000


	//----- nvinfo : EIATTR_MAXREG_COUNT
	.align		4
        /*007c*/ 	.byte	0x03, 0x1b
        /*007e*/ 	.short	0x00ff


	//----- nvinfo : EIATTR_MERCURY_ISA_VERSION
	.align		4
        /*0080*/ 	.byte	0x03, 0x5f
        /*0082*/ 	.short	0x0101


	//----- nvinfo : EIATTR_VRC_CTA_INIT_COUNT
	.align		4
        /*0084*/ 	.byte	0x02, 0x4a
	.zero		1
	.zero		1


	//----- nvinfo : EIATTR_EXIT_INSTR_OFFSETS
	.align		4
        /*0088*/ 	.byte	0x04, 0x1c
        /*008a*/ 	.short	(.L_33 - .L_32)


	//   ....[0]....
.L_32:
        /*008c*/ 	.word	0x000000a0


	//   ....[1]....
        /*0090*/ 	.word	0x00000100


	//   ....[2]....
        /*0094*/ 	.word	0x00000130


	//   ....[3]....
        /*0098*/ 	.word	0x00000fb0


	//   ....[4]....
        /*009c*/ 	.word	0x00001300


	//   ....[5]....
        /*00a0*/ 	.word	0x00001bb0


	//----- nvinfo : EIATTR_CRS_STACK_SIZE
	.align		4
.L_33:
        /*00a4*/ 	.byte	0x04, 0x1e
        /*00a6*/ 	.short	(.L_35 - .L_34)
.L_34:
        /*00a8*/ 	.word	0x00000000


	//----- nvinfo : EIATTR_CBANK_PARAM_SIZE
	.align		4
.L_35:
        /*00ac*/ 	.byte	0x03, 0x19
        /*00ae*/ 	.short	0x0030


	//----- nvinfo : EIATTR_PARAM_CBANK
	.align		4
        /*00b0*/ 	.byte	0x04, 0x0a
        /*00b2*/ 	.short	(.L_37 - .L_36)
	.align		4
.L_36:
        /*00b4*/ 	.word	index@(.nv.constant0.ttm_trend_many_series_one_param_time_major_f32)
        /*00b8*/ 	.short	0x0380
        /*00ba*/ 	.short	0x0030


	//----- nvinfo : EIATTR_SW_WAR
	.align		4
.L_37:
        /*00bc*/ 	.byte	0x04, 0x36
        /*00be*/ 	.short	(.L_39 - .L_38)
.L_38:
        /*00c0*/ 	.word	0x00000008
.L_39:


//--------------------- .nv.info.ttm_trend_batch_prefix_ff2_tiled --------------------------
	.section	.nv.info.ttm_trend_batch_prefix_ff2_tiled,"",@"SHT_CUDA_INFO"
	.sectionflags	@""
	.align	4


	//----- nvinfo : EIATTR_CUDA_API_VERSION
	.align		4
        /*0000*/ 	.byte	0x04, 0x37
        /*0002*/ 	.short	(.L_41 - .L_40)
.L_40:
        /*0004*/ 	.word	0x00000082


	//----- nvinfo : EIATTR_KPARAM_INFO
	.align		4
.L_41:
        /*0008*/ 	.byte	0x04, 0x17
        /*000a*/ 	.short	(.L_43 - .L_42)
.L_42:
        /*000c*/ 	.word	0x00000000
        /*0010*/ 	.short	0x0006
        /*0012*/ 	.short	0x0028
        /*0014*/ 	.byte	0x00, 0xf5, 0x21, 0x00


	//----- nvinfo : EIATTR_KPARAM_INFO
	.align		4
.L_43:
        /*0018*/ 	.byte	0x04, 0x17
        /*001a*/ 	.short	(.L_45 - .L_44)
.L_44:
        /*001c*/ 	.word	0x00000000
        /*0020*/ 	.short	0x0005
        /*0022*/ 	.short	0x0024
        /*0024*/ 	.byte	0x00, 0xf0, 0x11, 0x00


	//----- nvinfo : EIATTR_KPARAM_INFO
	.align		4
.L_45:
        /*0028*/ 	.byte	0x04, 0x17
        /*002a*/ 	.short	(.L_47 - .L_46)
.L_46:
        /*002c*/ 	.word	0x00000000
        /*0030*/ 	.short	0x0004
        /*0032*/ 	.short	0x0020
        /*0034*/ 	.byte	0x00, 0xf0, 0x11, 0x00


	//----- nvinfo : EIATTR_KPARAM_INFO
	.align		4
.L_47:
        /*0038*/ 	.byte	0x04, 0x17
        /*003a*/ 	.short	(.L_49 - .L_48)
.L_48:
        /*003c*/ 	.word	0x00000000
        /*0040*/ 	.short	0x0003
        /*0042*/ 	.short	0x0018
        /*0044*/ 	.byte	0x00, 0xf5, 0x21, 0x00


	//----- nvinfo : EIATTR_KPARAM_INFO
	.align		4
.L_49:
        /*0048*/ 	.byte	0x04, 0x17
        /*004a*/ 	.short	(.L_51 - .L_50)
.L_50:
        /*004c*/ 	.word	0x00000000
        /*0050*/ 	.short	0x0002
        /*0052*/ 	.short	0x0010
        /*0054*/ 	.byte	0x00, 0xf5, 0x21, 0x00


	//----- nvinfo : EIATTR_KPARAM_INFO
	.align		4
.L_51:
        /*0058*/ 	.byte	0x04, 0x17
        /*005a*/ 	.short	(.L_53 - .L_52)
.L_52:
        /*005c*/ 	.word	0x00000000
        /*0060*/ 	.short	0x0001
        /*0062*/ 	.short	0x0008
        /*0064*/ 	.byte	0x00, 0xf5, 0x21, 0x00


	//----- nvinfo : EIATTR_KPARAM_INFO
	.align		4
.L_53:
        /*0068*/ 	.byte	0x04, 0x17
        /*006a*/ 	.short	(.L_55 - .L_54)
.L_54:
        /*006c*/ 	.word	0x00000000
        /*0070*/ 	.short	0x0000
        /*0072*/ 	.short	0x0000
        /*0074*/ 	.byte	0x00, 0xf5, 0x21, 0x00


	//----- nvinfo : EIATTR_SPARSE_MMA_MASK
	.align		4
.L_55:
        /*0078*/ 	.byte	0x03, 0x50
        /*007a*/ 	.short	0x0000


	//----- nvinfo : EIATTR_MAXREG_COUNT
	.align		4
        /*007c*/ 	.byte	0x03, 0x1b
        /*007e*/ 	.short	0x00ff


	//----- nvinfo : EIATTR_NUM_BARRIERS
	.align		4
        /*0080*/ 	.byte	0x02, 0x4c
        /*0082*/ 	.byte	0x01
	.zero		1


	//----- nvinfo : EIATTR_MERCURY_ISA_VERSION
	.align		4
        /*0084*/ 	.byte	0x03, 0x5f
        /*0086*/ 	.short	0x0101


	//----- nvinfo : EIATTR_VRC_CTA_INIT_COUNT
	.align		4
        /*0088*/ 	.byte	0x02, 0x4a
	.zero		1
	.zero		1


	//----- nvinfo : EIATTR_EXIT_INSTR_OFFSETS
	.align		4
        /*008c*/ 	.byte	0x04, 0x1c
        /*008e*/ 	.short	(.L_57 - .L_56)


	//   ....[0]....
.L_56:
        /*0090*/ 	.word	0x00000360


	//   ....[1]....
        /*0094*/ 	.word	0x000003b0


	//   ....[2]....
        /*0098*/ 	.word	0x00000840


	//----- nvinfo : EIATTR_CRS_STACK_SIZE
	.align		4
.L_57:
        /*009c*/ 	.byte	0x04, 0x1e
        /*009e*/ 	.short	(.L_59 - .L_58)
.L_58:
        /*00a0*/ 	.word	0x00000000


	//----- nvinfo : EIATTR_CBANK_PARAM_SIZE
	.align		4
.L_59:
        /*00a4*/ 	.byte	0x03, 0x19
        /*00a6*/ 	.short	0x0030


	//----- nvinfo : EIATTR_PARAM_CBANK
	.align		4
        /*00a8*/ 	.byte	0x04, 0x0a
        /*00aa*/ 	.short	(.L_61 - .L_60)
	.align		4
.L_60:
        /*00ac*/ 	.word	index@(.nv.constant0.ttm_trend_batch_prefix_ff2_tiled)
        /*00b0*/ 	.short	0x0380
        /*00b2*/ 	.short	0x0030


	//----- nvinfo : EIATTR_SW_WAR
	.align		4
.L_61:
        /*00b4*/ 	.byte	0x04, 0x36
        /*00b6*/ 	.short	(.L_63 - .L_62)
.L_62:
        /*00b8*/ 	.word	0x00000008
.L_63:


//--------------------- .nv.callgraph             --------------------------
	.section	.nv.callgraph,"",@"SHT_CUDA_CALLGRAPH"
	.align	4
	.sectionentsize	8
	.align		4
        /*0000*/ 	.word	0x00000000
	.align		4
        /*0004*/ 	.word	0xffffffff
	.align		4
        /*0008*/ 	.word	0x00000000
	.align		4
        /*000c*/ 	.word	0xfffffffe
	.align		4
        /*0010*/ 	.word	0x00000000
	.align		4
        /*0014*/ 	.word	0xfffffffd
	.align		4
        /*0018*/ 	.word	0x00000000
	.align		4
        /*001c*/ 	.word	0xfffffffc


//--------------------- .text.ttm_trend_many_series_one_param_time_major_f32 --------------------------
	.section	.text.ttm_trend_many_series_one_param_time_major_f32,"ax",@progbits
	.align	128
        .global         ttm_trend_many_series_one_param_time_major_f32
        .type           ttm_trend_many_series_one_param_time_major_f32,@function
        .size           ttm_trend_many_series_one_param_time_major_f32,(.L_x_34 - ttm_trend_many_series_one_param_time_major_f32)
        .other          ttm_trend_many_series_one_param_time_major_f32,@"STO_CUDA_ENTRY STV_DEFAULT"
ttm_trend_many_series_one_param_time_major_f32:
.text.ttm_trend_many_series_one_param_time_major_f32:
[----:B------:R-:W-:Y:S01]  /*0000*/  LDC R1, c[0x0][0x37c] ;  /* 0x0000df00ff017b82 */ /* 0x000fe20000000800 */
[----:B------:R-:W0:Y:S07]  /*0010*/  S2R R15, SR_TID.X ;  /* 0x00000000000f7919 */ /* 0x000e2e0000002100 */
[----:B------:R-:W0:Y:S01]  /*0020*/  S2UR UR4, SR_CTAID.X ;  /* 0x00000000000479c3 */ /* 0x000e220000002500 */
[----:B------:R-:W1:Y:S07]  /*0030*/  LDCU UR6, c[0x0][0x3a0] ;  /* 0x00007400ff0677ac */ /* 0x000e6e0008000800 */
[----:B------:R-:W0:Y:S08]  /*0040*/  LDC R14, c[0x0][0x360] ;  /* 0x0000d800ff0e7b82 */ /* 0x000e300000000800 */
[----:B------:R-:W1:Y:S01]  /*0050*/  LDC.64 R8, c[0x0][0x398] ;  /* 0x0000e600ff087b82 */ /* 0x000e620000000a00 */
[----:B0-----:R-:W-:Y:S01]  /*0060*/  IMAD R14, R14, UR4, R15 ;  /* 0x000000040e0e7c24 */ /* 0x001fe2000f8e020f */
[----:B-1----:R-:W-:-:S04]  /*0070*/  VIMNMX R0, PT, PT, R9, UR6, PT ;  /* 0x0000000609007c48 */ /* 0x002fc8000bfe0100 */
[----:B------:R-:W-:-:S04]  /*0080*/  ISETP.GE.AND P0, PT, R14, R8, PT ;  /* 0x000000080e00720c */ /* 0x000fc80003f06270 */
[----:B------:R-:W-:-:S13]  /*0090*/  ISETP.LT.OR P0, PT, R0, 0x1, P0 ;  /* 0x000000010000780c */ /* 0x000fda0000701670 */
[----:B------:R-:W-:Y:S05]  /*00a0*/  @P0 EXIT ;  /* 0x000000000000094d */ /* 0x000fea0003800000 */
[----:B------:R-:W0:Y:S01]  /*00b0*/  LDC.64 R2, c[0x0][0x390] ;  /* 0x0000e400ff027b82 */ /* 0x000e220000000a00 */
[----:B------:R-:W1:Y:S01]  /*00c0*/  LDCU.64 UR4, c[0x0][0x358] ;  /* 0x00006b00ff0477ac */ /* 0x000e620008000a00 */
[----:B0-----:R-:W-:-:S05]  /*00d0*/  IMAD.WIDE R2, R14, 0x4, R2 ;  /* 0x000000040e027825 */ /* 0x001fca00078e0202 */
[----:B-1----:R-:W2:Y:S02]  /*00e0*/  LDG.E.CONSTANT R0, desc[UR4][R2.64] ;  /* 0x0000000402007981 */ /* 0x002ea4000c1e9900 */
[----:B--2---:R-:W-:-:S13]  /*00f0*/  ISETP.GE.U32.AND P0, PT, R0, R9, PT ;  /* 0x000000090000720c */ /* 0x004fda0003f06070 */
[----:B------:R-:W-:Y:S05]  /*0100*/  @P0 EXIT ;  /* 0x000000000000094d */ /* 0x000fea0003800000 */
[----:B------:R-:W-:-:S04]  /*0110*/  IADD3 R4, PT, PT, R0, UR6, RZ ;  /* 0x0000000600047c10 */ /* 0x000fc8000fffe0ff */
[----:B------:R-:W-:-:S13]  /*0120*/  ISETP.GT.U32.AND P0, PT, R4, R9, PT ;  /* 0x000000090400720c */ /* 0x000fda0003f04070 */
[----:B------:R-:W-:Y:S05]  /*0130*/  @P0 EXIT ;  /* 0x000000000000094d */ /* 0x000fea0003800000 */
[C---:B------:R-:W-:Y:S01]  /*0140*/  VIADDMNMX.U32 R5, R0.reuse, 0x1, R4, !PT ;  /* 0x0000000100057846 */ /* 0x040fe20007800004 */
[----:B------:R-:W0:Y:S01]  /*0150*/  LDCU.64 UR8, c[0x0][0x380] ;  /* 0x00007000ff0877ac */ /* 0x000e220008000a00 */
[----:B------:R-:W-:Y:S01]  /*0160*/  BSSY.RECONVERGENT B0, `(.L_x_0) ;  /* 0x0000065000007945 */ /* 0x000fe20003800200 */
[----:B------:R-:W-:Y:S01]  /*0170*/  HFMA2 R22, -RZ, RZ, 0, 0 ;  /* 0x00000000ff167431 */ /* 0x000fe200000001ff */
[----:B------:R-:W-:Y:S01]  /*0180*/  IADD3 R2, PT, PT, R0, -R5, RZ ;  /* 0x8000000500027210 */ /* 0x000fe20007ffe0ff */
[----:B------:R-:W-:Y:S01]  /*0190*/  IMAD.MOV.U32 R20, RZ, RZ, RZ ;  /* 0x000000ffff147224 */ /* 0x000fe200078e00ff */
[----:B------:R-:W-:Y:S02]  /*01a0*/  SHF.R.S32.HI R15, RZ, 0x1f, R14 ;  /* 0x0000001fff0f7819 */ /* 0x000fe4000001140e */
[----:B------:R-:W-:Y:S01]  /*01b0*/  ISETP.GT.U32.AND P0, PT, R2, -0x8, PT ;  /* 0xfffffff80200780c */ /* 0x000fe20003f04070 */
[----:B------:R-:W-:Y:S01]  /*01c0*/  IMAD.IADD R2, R5, 0x1, -R0 ;  /* 0x0000000105027824 */ /* 0x000fe200078e0a00 */
[----:B------:R-:W-:-:S02]  /*01d0*/  SHF.R.S32.HI R3, RZ, 0x1f, R8 ;  /* 0x0000001fff037819 */ /* 0x000fc40000011408 */
[----:B------:R-:W-:Y:S02]  /*01e0*/  MOV R5, R0 ;  /* 0x0000000000057202 */ /* 0x000fe40000000f00 */
[----:B------:R-:W-:-:S07]  /*01f0*/  LOP3.LUT R6, R2, 0x7, RZ, 0xc0, !PT ;  /* 0x0000000702067812 */ /* 0x000fce00078ec0ff */
[----:B0-----:R-:W-:Y:S05]  /*0200*/  @P0 BRA `(.L_x_1) ;  /* 0x0000000400680947 */ /* 0x001fea0003800000 */
[----:B------:R-:W-:Y:S01]  /*0210*/  LOP3.LUT R5, R2, 0xfffffff8, RZ, 0xc0, !PT ;  /* 0xfffffff802057812 */ /* 0x000fe200078ec0ff */
[----:B------:R-:W-:Y:S01]  /*0220*/  BSSY.RECONVERGENT B1, `(.L_x_2) ;  /* 0x0000057000017945 */ /* 0x000fe20003800200 */
[----:B------:R-:W-:Y:S02]  /*0230*/  IADD3 R7, PT, PT, R0, 0x3, RZ ;  /* 0x0000000300077810 */ /* 0x000fe40007ffe0ff */
[----:B------:R-:W-:Y:S01]  /*0240*/  MOV R22, RZ ;  /* 0x000000ff00167202 */ /* 0x000fe20000000f00 */
[----:B------:R-:W-:-:S07]  /*0250*/  IMAD.MOV R5, RZ, RZ, -R5 ;  /* 0x000000ffff057224 */ /* 0x000fce00078e0a05 */
.L_x_3:
[C---:B------:R-:W-:Y:S02]  /*0260*/  IADD3 R9, PT, PT, R7.reuse, -0x3, RZ ;  /* 0xfffffffd07097810 */ /* 0x040fe40007ffe0ff */
[----:B------:R-:W-:-:S03]  /*0270*/  IADD3 R13, PT, PT, R7, -0x2, RZ ;  /* 0xfffffffe070d7810 */ /* 0x000fc60007ffe0ff */
[----:B------:R-:W-:-:S04]  /*0280*/  IMAD.WIDE.U32 R10, R9, R8, R14 ;  /* 0x00000008090a7225 */ /* 0x000fc800078e000e */
[----:B------:R-:W-:Y:S01]  /*0290*/  IMAD R9, R9, R3, R11 ;  /* 0x0000000309097224 */ /* 0x000fe200078e020b */
[----:B------:R-:W-:-:S04]  /*02a0*/  LEA R16, P0, R10, UR8, 0x2 ;  /* 0x000000080a107c11 */ /* 0x000fc8000f8010ff */
[----:B------:R-:W-:Y:S01]  /*02b0*/  LEA.HI.X R17, R10, UR9, R9, 0x2, P0 ;  /* 0x000000090a117c11 */ /* 0x000fe200080f1409 */
[----:B------:R-:W-:-:S04]  /*02c0*/  IMAD.WIDE.U32 R10, R13, R8, R14 ;  /* 0x000000080d0a7225 */ /* 0x000fc800078e000e */
[----:B------:R0:W2:Y:S01]  /*02d0*/  LDG.E.CONSTANT R9, desc[UR4][R16.64] ;  /* 0x0000000410097981 */ /* 0x0000a2000c1e9900 */
[----:B------:R-:W-:Y:S01]  /*02e0*/  IMAD R13, R13, R3, R11 ;  /* 0x000000030d0d7224 */ /* 0x000fe200078e020b */
[----:B------:R-:W-:Y:S01]  /*02f0*/  LEA R12, P0, R10, UR8, 0x2 ;  /* 0x000000080a0c7c11 */ /* 0x000fe2000f8010ff */
[----:B------:R-:W-:-:S03]  /*0300*/  VIADD R19, R7, 0xffffffff ;  /* 0xffffffff07137836 */ /* 0x000fc60000000000 */
[----:B------:R-:W-:Y:S01]  /*0310*/  LEA.HI.X R13, R10, UR9, R13, 0x2, P0 ;  /* 0x000000090a0d7c11 */ /* 0x000fe200080f140d */
[----:B------:R-:W-:-:S04]  /*0320*/  IMAD.WIDE.U32 R10, R19, R8, R14 ;  /* 0x00000008130a7225 */ /* 0x000fc800078e000e */
[----:B------:R1:W3:Y:S01]  /*0330*/  LDG.E.CONSTANT R21, desc[UR4][R12.64] ;  /* 0x000000040c157981 */ /* 0x0002e2000c1e9900 */
[----:B------:R-:W-:Y:S01]  /*0340*/  IMAD R19, R19, R3, R11 ;  /* 0x0000000313137224 */ /* 0x000fe200078e020b */
[----:B------:R-:W-:-:S04]  /*0350*/  LEA R24, P0, R10, UR8, 0x2 ;  /* 0x000000080a187c11 */ /* 0x000fc8000f8010ff */
[----:B------:R-:W-:Y:S01]  /*0360*/  LEA.HI.X R25, R10, UR9, R19, 0x2, P0 ;  /* 0x000000090a197c11 */ /* 0x000fe200080f1413 */
[----:B------:R-:W-:-:S04]  /*0370*/  IMAD.WIDE.U32 R10, R7, R8, R14 ;  /* 0x00000008070a7225 */ /* 0x000fc800078e000e */
[----:B------:R-:W4:Y:S01]  /*0380*/  LDG.E.CONSTANT R24, desc[UR4][R24.64] ;  /* 0x0000000418187981 */ /* 0x000f22000c1e9900 */
[C---:B------:R-:W-:Y:S01]  /*0390*/  IMAD R11, R7.reuse, R3, R11 ;  /* 0x00000003070b7224 */ /* 0x040fe200078e020b */
[C---:B0-----:R-:W-:Y:S02]  /*03a0*/  LEA R16, P0, R10.reuse, UR8, 0x2 ;  /* 0x000000080a107c11 */ /* 0x041fe4000f8010ff */
[----:B------:R-:W-:Y:S02]  /*03b0*/  IADD3 R19, PT, PT, R7, 0x1, RZ ;  /* 0x0000000107137810 */ /* 0x000fe40007ffe0ff */
[----:B------:R-:W-:-:S03]  /*03c0*/  LEA.HI.X R17, R10, UR9, R11, 0x2, P0 ;  /* 0x000000090a117c11 */ /* 0x000fc600080f140b */
[----:B------:R-:W-:Y:S02]  /*03d0*/  IMAD.WIDE.U32 R10, R19, R8, R14 ;  /* 0x00000008130a7225 */ /* 0x000fe400078e000e */
[----:B------:R0:W5:Y:S01]  /*03e0*/  LDG.E.CONSTANT R23, desc[UR4][R16.64] ;  /* 0x0000000410177981 */ /* 0x000162000c1e9900 */
[----:B-1----:R-:W-:Y:S01]  /*03f0*/  IADD3 R13, PT, PT, R7, 0x2, RZ ;  /* 0x00000002070d7810 */ /* 0x002fe20007ffe0ff */
[----:B------:R-:W-:Y:S01]  /*0400*/  IMAD R19, R19, R3, R11 ;  /* 0x0000000313137224 */ /* 0x000fe200078e020b */
[----:B------:R-:W-:-:S04]  /*0410*/  LEA R18, P0, R10, UR8, 0x2 ;  /* 0x000000080a127c11 */ /* 0x000fc8000f8010ff */
[----:B------:R-:W-:Y:S01]  /*0420*/  LEA.HI.X R19, R10, UR9, R19, 0x2, P0 ;  /* 0x000000090a137c11 */ /* 0x000fe200080f1413 */
[----:B------:R-:W-:-:S04]  /*0430*/  IMAD.WIDE.U32 R10, R13, R8, R14 ;  /* 0x000000080d0a7225 */ /* 0x000fc800078e000e */
[----:B------:R1:W5:Y:S01]  /*0440*/  LDG.E.CONSTANT R25, desc[UR4][R18.64] ;  /* 0x0000000412197981 */ /* 0x000362000c1e9900 */
[----:B------:R-:W-:Y:S01]  /*0450*/  IMAD R13, R13, R3, R11 ;  /* 0x000000030d0d7224 */ /* 0x000fe200078e020b */
[----:B------:R-:W-:Y:S01]  /*0460*/  LEA R12, P0, R10, UR8, 0x2 ;  /* 0x000000080a0c7c11 */ /* 0x000fe2000f8010ff */
[----:B0-----:R-:W-:-:S03]  /*0470*/  VIADD R17, R7, 0x3 ;  /* 0x0000000307117836 */ /* 0x001fc60000000000 */
[----:B------:R-:W-:Y:S01]  /*0480*/  LEA.HI.X R13, R10, UR9, R13, 0x2, P0 ;  /* 0x000000090a0d7c11 */ /* 0x000fe200080f140d */
[----:B------:R-:W-:-:S04]  /*0490*/  IMAD.WIDE.U32 R10, R17, R8, R14 ;  /* 0x00000008110a7225 */ /* 0x000fc800078e000e */
[----:B------:R-:W5:Y:S01]  /*04a0*/  LDG.E.CONSTANT R12, desc[UR4][R12.64] ;  /* 0x000000040c0c7981 */ /* 0x000f62000c1e9900 */
[----:B------:R-:W-:Y:S01]  /*04b0*/  IMAD R17, R17, R3, R11 ;  /* 0x0000000311117224 */ /* 0x000fe200078e020b */
[C---:B------:R-:W-:Y:S02]  /*04c0*/  LEA R16, P0, R10.reuse, UR8, 0x2 ;  /* 0x000000080a107c11 */ /* 0x040fe4000f8010ff */
[----:B-1----:R-:W-:Y:S02]  /*04d0*/  IADD3 R19, PT, PT, R7, 0x4, RZ ;  /* 0x0000000407137810 */ /* 0x002fe40007ffe0ff */
[----:B------:R-:W-:-:S03]  /*04e0*/  LEA.HI.X R17, R10, UR9, R17, 0x2, P0 ;  /* 0x000000090a117c11 */ /* 0x000fc600080f1411 */
[C---:B------:R-:W-:Y:S02]  /*04f0*/  IMAD.WIDE.U32 R10, R19.reuse, R8, R14 ;  /* 0x00000008130a7225 */ /* 0x040fe400078e000e */
[----:B------:R-:W5:Y:S02]  /*0500*/  LDG.E.CONSTANT R16, desc[UR4][R16.64] ;  /* 0x0000000410107981 */ /* 0x000f64000c1e9900 */
[----:B------:R-:W-:Y:S01]  /*0510*/  IMAD R19, R19, R3, R11 ;  /* 0x0000000313137224 */ /* 0x000fe200078e020b */
[----:B------:R-:W-:-:S04]  /*0520*/  LEA R18, P0, R10, UR8, 0x2 ;  /* 0x000000080a127c11 */ /* 0x000fc8000f8010ff */
[----:B------:R-:W-:-:S05]  /*0530*/  LEA.HI.X R19, R10, UR9, R19, 0x2, P0 ;  /* 0x000000090a137c11 */ /* 0x000fca00080f1413 */
[----:B------:R-:W5:Y:S01]  /*0540*/  LDG.E.CONSTANT R18, desc[UR4][R18.64] ;  /* 0x0000000412127981 */ /* 0x000f62000c1e9900 */
[----:B------:R-:W-:Y:S01]  /*0550*/  IADD3 R5, PT, PT, R5, 0x8, RZ ;  /* 0x0000000805057810 */ /* 0x000fe20007ffe0ff */
[----:B------:R-:W-:-:S03]  /*0560*/  VIADD R7, R7, 0x8 ;  /* 0x0000000807077836 */ /* 0x000fc60000000000 */
[----:B------:R-:W-:Y:S01]  /*0570*/  ISETP.NE.AND P0, PT, R5, RZ, PT ;  /* 0x000000ff0500720c */ /* 0x000fe20003f05270 */
[----:B--2---:R-:W-:-:S04]  /*0580*/  FADD R9, R9, -R22 ;  /* 0x8000001609097221 */ /* 0x004fc80000000000 */
[----:B------:R-:W-:-:S04]  /*0590*/  FADD R11, R9, R20 ;  /* 0x00000014090b7221 */ /* 0x000fc80000000000 */
[----:B------:R-:W-:-:S04]  /*05a0*/  FADD R20, R11, -R20 ;  /* 0x800000140b147221 */ /* 0x000fc80000000000 */
[----:B------:R-:W-:-:S04]  /*05b0*/  FADD R20, -R9, R20 ;  /* 0x0000001409147221 */ /* 0x000fc80000000100 */
[----:B---3--:R-:W-:-:S04]  /*05c0*/  FADD R20, -R20, R21 ;  /* 0x0000001514147221 */ /* 0x008fc80000000100 */
[----:B------:R-:W-:-:S04]  /*05d0*/  FADD R10, R11, R20 ;  /* 0x000000140b0a7221 */ /* 0x000fc80000000000 */
[----:B------:R-:W-:-:S04]  /*05e0*/  FADD R11, -R11, R10 ;  /* 0x0000000a0b0b7221 */ /* 0x000fc80000000100 */
[----:B------:R-:W-:-:S04]  /*05f0*/  FADD R11, -R20, R11 ;  /* 0x0000000b140b7221 */ /* 0x000fc80000000100 */
[----:B----4-:R-:W-:-:S04]  /*0600*/  FADD R11, -R11, R24 ;  /* 0x000000180b0b7221 */ /* 0x010fc80000000100 */
[----:B------:R-:W-:-:S04]  /*0610*/  FADD R9, R10, R11 ;  /* 0x0000000b0a097221 */ /* 0x000fc80000000000 */
[----:B------:R-:W-:-:S04]  /*0620*/  FADD R10, -R10, R9 ;  /* 0x000000090a0a7221 */ /* 0x000fc80000000100 */
[----:B------:R-:W-:-:S04]  /*0630*/  FADD R10, -R11, R10 ;  /* 0x0000000a0b0a7221 */ /* 0x000fc80000000100 */
[----:B-----5:R-:W-:-:S04]  /*0640*/  FADD R10, -R10, R23 ;  /* 0x000000170a0a7221 */ /* 0x020fc80000000100 */
[----:B------:R-:W-:-:S04]  /*0650*/  FADD R20, R9, R10 ;  /* 0x0000000a09147221 */ /* 0x000fc80000000000 */
[----:B------:R-:W-:-:S04]  /*0660*/  FADD R9, -R9, R20 ;  /* 0x0000001409097221 */ /* 0x000fc80000000100 */
[----:B------:R-:W-:-:S04]  /*0670*/  FADD R10, -R10, R9 ;  /* 0x000000090a0a7221 */ /* 0x000fc80000000100 */
[----:B------:R-:W-:-:S04]  /*0680*/  FADD R25, -R10, R25 ;  /* 0x000000190a197221 */ /* 0x000fc80000000100 */
        /* <DEDUP_REMOVED lines=14> */
[----:B------:R-:W-:Y:S01]  /*0770*/  FADD R22, -R18, R11 ;  /* 0x0000000b12167221 */ /* 0x000fe20000000100 */
[----:B------:R-:W-:Y:S06]  /*0780*/  @P0 BRA `(.L_x_3) ;  /* 0xfffffff800b40947 */ /* 0x000fec000383ffff */
[----:B------:R-:W-:Y:S05]  /*0790*/  BSYNC.RECONVERGENT B1 ;  /* 0x0000000000017941 */ /* 0x000fea0003800200 */
.L_x_2:
[----:B------:R-:W-:-:S07]  /*07a0*/  IADD3 R5, PT, PT, R7, -0x3, RZ ;  /* 0xfffffffd07057810 */ /* 0x000fce0007ffe0ff */
.L_x_1:
[----:B------:R-:W-:Y:S05]  /*07b0*/  BSYNC.RECONVERGENT B0 ;  /* 0x0000000000007941 */ /* 0x000fea0003800200 */
.L_x_0:
[----:B------:R-:W-:Y:S01]  /*07c0*/  ISETP.NE.AND P0, PT, R6, RZ, PT ;  /* 0x000000ff0600720c */ /* 0x000fe20003f05270 */
[----:B------:R-:W-:-:S12]  /*07d0*/  BSSY.RECONVERGENT B0, `(.L_x_4) ;  /* 0x000005f000007945 */ /* 0x000fd80003800200 */
[----:B------:R-:W-:Y:S05]  /*07e0*/  @!P0 BRA `(.L_x_5) ;  /* 0x0000000400748947 */ /* 0x000fea0003800000 */
[----:B------:R-:W-:Y:S01]  /*07f0*/  ISETP.GE.U32.AND P1, PT, R6, 0x4, PT ;  /* 0x000000040600780c */ /* 0x000fe20003f26070 */
[----:B------:R-:W-:Y:S01]  /*0800*/  BSSY.RECONVERGENT B1, `(.L_x_6) ;  /* 0x000002f000017945 */ /* 0x000fe20003800200 */
[----:B------:R-:W-:-:S04]  /*0810*/  LOP3.LUT R18, R2, 0x3, RZ, 0xc0, !PT ;  /* 0x0000000302127812 */ /* 0x000fc800078ec0ff */
[----:B------:R-:W-:-:S07]  /*0820*/  ISETP.NE.AND P0, PT, R18, RZ, PT ;  /* 0x000000ff1200720c */ /* 0x000fce0003f05270 */
[----:B------:R-:W-:Y:S06]  /*0830*/  @!P1 BRA `(.L_x_7) ;  /* 0x0000000000ac9947 */ /* 0x000fec0003800000 */
[----:B------:R-:W0:Y:S01]  /*0840*/  LDCU.64 UR8, c[0x0][0x380] ;  /* 0x00007000ff0877ac */ /* 0x000e220008000a00 */
[----:B------:R-:W-:Y:S01]  /*0850*/  MOV R6, R14 ;  /* 0x0000000e00067202 */ /* 0x000fe20000000f00 */
[----:B------:R-:W-:Y:S01]  /*0860*/  IMAD.MOV.U32 R7, RZ, RZ, R15 ;  /* 0x000000ffff077224 */ /* 0x000fe200078e000f */
[----:B------:R-:W-:-:S03]  /*0870*/  IADD3 R13, PT, PT, R5, 0x1, RZ ;  /* 0x00000001050d7810 */ /* 0x000fc60007ffe0ff */
[----:B------:R-:W-:-:S04]  /*0880*/  IMAD.WIDE.U32 R10, R5, R8, R6 ;  /* 0x00000008050a7225 */ /* 0x000fc800078e0006 */
[----:B------:R-:W-:Y:S01]  /*0890*/  IMAD R9, R5, R3, R11 ;  /* 0x0000000305097224 */ /* 0x000fe200078e020b */
[----:B0-----:R-:W-:-:S04]  /*08a0*/  LEA R24, P1, R10, UR8, 0x2 ;  /* 0x000000080a187c11 */ /* 0x001fc8000f8210ff */
[----:B------:R-:W-:Y:S01]  /*08b0*/  LEA.HI.X R25, R10, UR9, R9, 0x2, P1 ;  /* 0x000000090a197c11 */ /* 0x000fe200088f1409 */
[----:B------:R-:W-:-:S04]  /*08c0*/  IMAD.WIDE.U32 R10, R13, R8, R6 ;  /* 0x000000080d0a7225 */ /* 0x000fc800078e0006 */
[----:B------:R-:W2:Y:S01]  /*08d0*/  LDG.E.CONSTANT R9, desc[UR4][R24.64] ;  /* 0x0000000418097981 */ /* 0x000ea2000c1e9900 */
[----:B------:R-:W-:Y:S01]  /*08e0*/  IMAD R13, R13, R3, R11 ;  /* 0x000000030d0d7224 */ /* 0x000fe200078e020b */
[----:B------:R-:W-:-:S04]  /*08f0*/  LEA R16, P1, R10, UR8, 0x2 ;  /* 0x000000080a107c11 */ /* 0x000fc8000f8210ff */
[----:B------:R-:W-:Y:S02]  /*0900*/  LEA.HI.X R17, R10, UR9, R13, 0x2, P1 ;  /* 0x000000090a117c11 */ /* 0x000fe400088f140d */
[----:B------:R-:W-:-:S03]  /*0910*/  IADD3 R13, PT, PT, R5, 0x2, RZ ;  /* 0x00000002050d7810 */ /* 0x000fc60007ffe0ff */
[----:B------:R-:W3:Y:S02]  /*0920*/  LDG.E.CONSTANT R16, desc[UR4][R16.64] ;  /* 0x0000000410107981 */ /* 0x000ee4000c1e9900 */
[----:B------:R-:W-:-:S04]  /*0930*/  IMAD.WIDE.U32 R10, R13, R8, R6 ;  /* 0x000000080d0a7225 */ /* 0x000fc800078e0006 */
[----:B------:R-:W-:Y:S01]  /*0940*/  IMAD R13, R13, R3, R11 ;  /* 0x000000030d0d7224 */ /* 0x000fe200078e020b */
[----:B------:R-:W-:Y:S01]  /*0950*/  LEA R12, P1, R10, UR8, 0x2 ;  /* 0x000000080a0c7c11 */ /* 0x000fe2000f8210ff */
[----:B------:R-:W-:-:S03]  /*0960*/  VIADD R11, R5, 0x3 ;  /* 0x00000003050b7836 */ /* 0x000fc60000000000 */
[----:B------:R-:W-:Y:S01]  /*0970*/  LEA.HI.X R13, R10, UR9, R13, 0x2, P1 ;  /* 0x000000090a0d7c11 */ /* 0x000fe200088f140d */
[----:B------:R-:W-:-:S04]  /*0980*/  IMAD.WIDE.U32 R6, R11, R8, R6 ;  /* 0x000000080b067225 */ /* 0x000fc800078e0006 */
[----:B------:R-:W4:Y:S01]  /*0990*/  LDG.E.CONSTANT R12, desc[UR4][R12.64] ;  /* 0x000000040c0c7981 */ /* 0x000f22000c1e9900 */
[----:B------:R-:W-:Y:S01]  /*09a0*/  IMAD R11, R11, R3, R7 ;  /* 0x000000030b0b7224 */ /* 0x000fe200078e0207 */
[----:B------:R-:W-:-:S04]  /*09b0*/  LEA R10, P1, R6, UR8, 0x2 ;  /* 0x00000008060a7c11 */ /* 0x000fc8000f8210ff */
[----:B------:R-:W-:-:S06]  /*09c0*/  LEA.HI.X R11, R6, UR9, R11, 0x2, P1 ;  /* 0x00000009060b7c11 */ /* 0x000fcc00088f140b */
[----:B------:R-:W5:Y:S01]  /*09d0*/  LDG.E.CONSTANT R11, desc[UR4][R10.64] ;  /* 0x000000040a0b7981 */ /* 0x000f62000c1e9900 */
[----:B------:R-:W-:Y:S01]  /*09e0*/  IADD3 R5, PT, PT, R5, 0x4, RZ ;  /* 0x0000000405057810 */ /* 0x000fe20007ffe0ff */
[----:B--2---:R-:W-:-:S04]  /*09f0*/  FADD R9, -R22, R9 ;  /* 0x0000000916097221 */ /* 0x004fc80000000100 */
[----:B------:R-:W-:-:S04]  /*0a00*/  FADD R7, R20, R9 ;  /* 0x0000000914077221 */ /* 0x000fc80000000000 */
[----:B------:R-:W-:-:S04]  /*0a10*/  FADD R20, -R20, R7 ;  /* 0x0000000714147221 */ /* 0x000fc80000000100 */
        /* <DEDUP_REMOVED lines=12> */
[----:B------:R-:W-:-:S07]  /*0ae0*/  FADD R22, -R6, R9 ;  /* 0x0000000906167221 */ /* 0x000fce0000000100 */
.L_x_7:
[----:B------:R-:W-:Y:S05]  /*0af0*/  BSYNC.RECONVERGENT B1 ;  /* 0x0000000000017941 */ /* 0x000fea0003800200 */
.L_x_6:
[----:B------:R-:W-:Y:S05]  /*0b00*/  @!P0 BRA `(.L_x_5) ;  /* 0x0000000000ac8947 */ /* 0x000fea0003800000 */
[----:B------:R-:W-:Y:S01]  /*0b10*/  ISETP.NE.AND P1, PT, R18, 0x1, PT ;  /* 0x000000011200780c */ /* 0x000fe20003f25270 */
[----:B------:R-:W-:Y:S01]  /*0b20*/  BSSY.RECONVERGENT B1, `(.L_x_8) ;  /* 0x000001b000017945 */ /* 0x000fe20003800200 */
[----:B------:R-:W-:-:S04]  /*0b30*/  LOP3.LUT R2, R2, 0x1, RZ, 0xc0, !PT ;  /* 0x0000000102027812 */ /* 0x000fc800078ec0ff */
[----:B------:R-:W-:-:S07]  /*0b40*/  ISETP.NE.U32.AND P0, PT, R2, 0x1, PT ;  /* 0x000000010200780c */ /* 0x000fce0003f05070 */
[----:B------:R-:W-:Y:S06]  /*0b50*/  @!P1 BRA `(.L_x_9) ;  /* 0x00000000005c9947 */ /* 0x000fec0003800000 */
[----:B------:R-:W0:Y:S01]  /*0b60*/  LDCU.64 UR8, c[0x0][0x380] ;  /* 0x00007000ff0877ac */ /* 0x000e220008000a00 */
[----:B------:R-:W-:Y:S01]  /*0b70*/  MOV R6, R14 ;  /* 0x0000000e00067202 */ /* 0x000fe20000000f00 */
[----:B------:R-:W-:-:S04]  /*0b80*/  IMAD.MOV.U32 R7, RZ, RZ, R15 ;  /* 0x000000ffff077224 */ /* 0x000fc800078e000f */
[----:B------:R-:W-:-:S04]  /*0b90*/  IMAD.WIDE.U32 R10, R5, R8, R6 ;  /* 0x00000008050a7225 */ /* 0x000fc800078e0006 */
[----:B------:R-:W-:Y:S01]  /*0ba0*/  IMAD R9, R5, R3, R11 ;  /* 0x0000000305097224 */ /* 0x000fe200078e020b */
[----:B0-----:R-:W-:-:S04]  /*0bb0*/  LEA R12, P1, R10, UR8, 0x2 ;  /* 0x000000080a0c7c11 */ /* 0x001fc8000f8210ff */
[----:B------:R-:W-:Y:S02]  /*0bc0*/  LEA.HI.X R13, R10, UR9, R9, 0x2, P1 ;  /* 0x000000090a0d7c11 */ /* 0x000fe400088f1409 */
[----:B------:R-:W-:-:S04]  /*0bd0*/  IADD3 R9, PT, PT, R5, 0x1, RZ ;  /* 0x0000000105097810 */ /* 0x000fc80007ffe0ff */
[----:B------:R-:W2:Y:S01]  /*0be0*/  LDG.E.CONSTANT R13, desc[UR4][R12.64] ;  /* 0x000000040c0d7981 */ /* 0x000ea2000c1e9900 */
[----:B------:R-:W-:-:S04]  /*0bf0*/  IMAD.WIDE.U32 R6, R9, R8, R6 ;  /* 0x0000000809067225 */ /* 0x000fc800078e0006 */
[----:B------:R-:W-:Y:S01]  /*0c00*/  IMAD R9, R9, R3, R7 ;  /* 0x0000000309097224 */ /* 0x000fe200078e0207 */
[----:B------:R-:W-:-:S04]  /*0c10*/  LEA R10, P1, R6, UR8, 0x2 ;  /* 0x00000008060a7c11 */ /* 0x000fc8000f8210ff */
[----:B------:R-:W-:-:S06]  /*0c20*/  LEA.HI.X R11, R6, UR9, R9, 0x2, P1 ;  /* 0x00000009060b7c11 */ /* 0x000fcc00088f1409 */
[----:B------:R-:W3:Y:S01]  /*0c30*/  LDG.E.CONSTANT R11, desc[UR4][R10.64] ;  /* 0x000000040a0b7981 */ /* 0x000ee2000c1e9900 */
        /* <DEDUP_REMOVED lines=8> */
[----:B------:R-:W-:-:S07]  /*0cc0*/  FADD R22, -R22, R9 ;  /* 0x0000000916167221 */ /* 0x000fce0000000100 */
.L_x_9:
[----:B------:R-:W-:Y:S05]  /*0cd0*/  BSYNC.RECONVERGENT B1 ;  /* 0x0000000000017941 */ /* 0x000fea0003800200 */
.L_x_8:
[----:B------:R-:W-:Y:S05]  /*0ce0*/  @P0 BRA `(.L_x_5) ;  /* 0x0000000000340947 */ /* 0x000fea0003800000 */
[----:B------:R-:W0:Y:S01]  /*0cf0*/  LDCU.64 UR8, c[0x0][0x380] ;  /* 0x00007000ff0877ac */ /* 0x000e220008000a00 */
[----:B------:R-:W-:Y:S01]  /*0d00*/  MOV R7, R15 ;  /* 0x0000000f00077202 */ /* 0x000fe20000000f00 */
[----:B------:R-:W-:-:S04]  /*0d10*/  IMAD.MOV.U32 R6, RZ, RZ, R14 ;  /* 0x000000ffff067224 */ /* 0x000fc800078e000e */
[----:B------:R-:W-:-:S04]  /*0d20*/  IMAD.WIDE.U32 R8, R5, R8, R6 ;  /* 0x0000000805087225 */ /* 0x000fc800078e0006 */
[----:B------:R-:W-:Y:S01]  /*0d30*/  IMAD R5, R5, R3, R9 ;  /* 0x0000000305057224 */ /* 0x000fe200078e0209 */
[----:B0-----:R-:W-:-:S04]  /*0d40*/  LEA R6, P0, R8, UR8, 0x2 ;  /* 0x0000000808067c11 */ /* 0x001fc8000f8010ff */
[----:B------:R-:W-:-:S06]  /*0d50*/  LEA.HI.X R7, R8, UR9, R5, 0x2, P0 ;  /* 0x0000000908077c11 */ /* 0x000fcc00080f1405 */
[----:B------:R-:W2:Y:S02]  /*0d60*/  LDG.E.CONSTANT R7, desc[UR4][R6.64] ;  /* 0x0000000406077981 */ /* 0x000ea4000c1e9900 */
[----:B--2---:R-:W-:-:S04]  /*0d70*/  FADD R5, -R22, R7 ;  /* 0x0000000716057221 */ /* 0x004fc80000000100 */
[----:B------:R-:W-:-:S04]  /*0d80*/  FADD R9, R20, R5 ;  /* 0x0000000514097221 */ /* 0x000fc80000000000 */
[----:B------:R-:W-:Y:S01]  /*0d90*/  FADD R22, -R20, R9 ;  /* 0x0000000914167221 */ /* 0x000fe20000000100 */
[----:B------:R-:W-:-:S03]  /*0da0*/  MOV R20, R9 ;  /* 0x0000000900147202 */ /* 0x000fc60000000f00 */
[----:B------:R-:W-:-:S07]  /*0db0*/  FADD R22, -R5, R22 ;  /* 0x0000001605167221 */ /* 0x000fce0000000100 */
.L_x_5:
[----:B------:R-:W-:Y:S05]  /*0dc0*/  BSYNC.RECONVERGENT B0 ;  /* 0x0000000000007941 */ /* 0x000fea0003800200 */
.L_x_4:
[----:B------:R-:W-:-:S05]  /*0dd0*/  I2FP.F32.U32 R2, UR6 ;  /* 0x0000000600027c45 */ /* 0x000fca0008201000 */
[----:B------:R-:W-:-:S05]  /*0de0*/  VIADD R5, R2, 0x1800000 ;  /* 0x0180000002057836 */ /* 0x000fca0000000000 */
[----:B------:R-:W-:-:S04]  /*0df0*/  LOP3.LUT R5, R5, 0x7f800000, RZ, 0xc0, !PT ;  /* 0x7f80000005057812 */ /* 0x000fc800078ec0ff */
[----:B------:R-:W-:-:S13]  /*0e00*/  ISETP.GT.U32.AND P0, PT, R5, 0x1ffffff, PT ;  /* 0x01ffffff0500780c */ /* 0x000fda0003f04070 */
[----:B------:R-:W-:Y:S05]  /*0e10*/  @P0 BRA `(.L_x_10) ;  /* 0x0000000000100947 */ /* 0x000fea0003800000 */
[----:B------:R-:W-:-:S07]  /*0e20*/  MOV R6, 0xe40 ;  /* 0x00000e4000067802 */ /* 0x000fce0000000f00 */
[----:B------:R-:W-:Y:S05]  /*0e30*/  CALL.REL.NOINC `($__internal_0_$__cuda_sm20_rcp_rn_f32_slowpath) ;  /* 0x0000000c00607944 */ /* 0x000fea0003c00000 */
[----:B------:R-:W-:Y:S01]  /*0e40*/  MOV R2, R5 ;  /* 0x0000000500027202 */ /* 0x000fe20000000f00 */
[----:B------:R-:W-:Y:S06]  /*0e50*/  BRA `(.L_x_11) ;  /* 0x0000000000107947 */ /* 0x000fec0003800000 */
.L_x_10:
[----:B------:R-:W0:Y:S02]  /*0e60*/  MUFU.RCP R5, R2 ;  /* 0x0000000200057308 */ /* 0x000e240000001000 */
[----:B0-----:R-:W-:-:S04]  /*0e70*/  FFMA R6, R2, R5, -1 ;  /* 0xbf80000002067423 */ /* 0x001fc80000000005 */
[----:B------:R-:W-:-:S04]  /*0e80*/  FADD.FTZ R6, -R6, -RZ ;  /* 0x800000ff06067221 */ /* 0x000fc80000010100 */
[----:B------:R-:W-:-:S07]  /*0e90*/  FFMA R2, R5, R6, R5 ;  /* 0x0000000605027223 */ /* 0x000fce0000000005 */
.L_x_11:
[----:B------:R-:W0:Y:S01]  /*0ea0*/  LDC.64 R12, c[0x0][0x398] ;  /* 0x0000e600ff0c7b82 */ /* 0x000e220000000a00 */
[----:B------:R-:W1:Y:S01]  /*0eb0*/  LDCU.64 UR6, c[0x0][0x388] ;  /* 0x00007100ff0677ac */ /* 0x000e620008000a00 */
[----:B------:R-:W-:Y:S01]  /*0ec0*/  IADD3 R5, PT, PT, R4, -0x1, RZ ;  /* 0xffffffff04057810 */ /* 0x000fe20007ffe0ff */
[----:B------:R-:W2:Y:S04]  /*0ed0*/  LDCU.64 UR8, c[0x0][0x3a8] ;  /* 0x00007500ff0877ac */ /* 0x000ea80008000a00 */
[----:B0-----:R-:W-:-:S04]  /*0ee0*/  IMAD.WIDE.U32 R6, R5, R12, R14 ;  /* 0x0000000c05067225 */ /* 0x001fc800078e000e */
[----:B------:R-:W-:Y:S02]  /*0ef0*/  IMAD R9, R5, R3, R7 ;  /* 0x0000000305097224 */ /* 0x000fe400078e0207 */
[----:B------:R-:W-:-:S03]  /*0f00*/  IMAD.SHL.U32 R8, R6, 0x4, RZ ;  /* 0x0000000406087824 */ /* 0x000fc600078e00ff */
[----:B------:R-:W-:Y:S02]  /*0f10*/  SHF.L.U64.HI R9, R6, 0x2, R9 ;  /* 0x0000000206097819 */ /* 0x000fe40000010209 */
[----:B-1----:R-:W-:-:S04]  /*0f20*/  IADD3 R6, P0, PT, R8, UR6, RZ ;  /* 0x0000000608067c10 */ /* 0x002fc8000ff1e0ff */
[----:B------:R-:W-:-:S05]  /*0f30*/  IADD3.X R7, PT, PT, R9, UR7, RZ, P0, !PT ;  /* 0x0000000709077c10 */ /* 0x000fca00087fe4ff */
[----:B------:R-:W3:Y:S01]  /*0f40*/  LDG.E.CONSTANT R6, desc[UR4][R6.64] ;  /* 0x0000000406067981 */ /* 0x000ee2000c1e9900 */
[----:B------:R-:W-:Y:S01]  /*0f50*/  ISETP.GE.U32.AND P0, PT, R4, R13, PT ;  /* 0x0000000d0400720c */ /* 0x000fe20003f06070 */
[----:B------:R-:W-:Y:S01]  /*0f60*/  FMUL R5, R20, R2 ;  /* 0x0000000214057220 */ /* 0x000fe20000400000 */
[----:B--2---:R-:W-:-:S04]  /*0f70*/  IADD3 R8, P1, PT, R8, UR8, RZ ;  /* 0x0000000808087c10 */ /* 0x004fc8000ff3e0ff */
[----:B------:R-:W-:Y:S02]  /*0f80*/  IADD3.X R9, PT, PT, R9, UR9, RZ, P1, !PT ;  /* 0x0000000909097c10 */ /* 0x000fe40008ffe4ff */
[----:B---3--:R-:W-:-:S05]  /*0f90*/  FSET.BF.GT.AND R5, R6, R5, PT ;  /* 0x000000050605720a */ /* 0x008fca0003804000 */
[----:B------:R0:W-:Y:S01]  /*0fa0*/  STG.E desc[UR4][R8.64], R5 ;  /* 0x0000000508007986 */ /* 0x0001e2000c101904 */
[----:B------:R-:W-:Y:S05]  /*0fb0*/  @P0 EXIT ;  /* 0x000000000000094d */ /* 0x000fea0003800000 */
[----:B------:R-:W1:Y:S01]  /*0fc0*/  LDCU UR12, c[0x0][0x3a0] ;  /* 0x00007400ff0c77ac */ /* 0x000e620008000800 */
[----:B0-----:R-:W-:Y:S01]  /*0fd0*/  IADD3 R5, PT, PT, -R4, R13, RZ ;  /* 0x0000000d04057210 */ /* 0x001fe20007ffe1ff */
[----:B------:R-:W-:Y:S01]  /*0fe0*/  BSSY.RECONVERGENT B0, `(.L_x_12) ;  /* 0x0000031000007945 */ /* 0x000fe20003800200 */
[----:B------:R-:W0:Y:S02]  /*0ff0*/  LDCU.64 UR10, c[0x0][0x380] ;  /* 0x00007000ff0a77ac */ /* 0x000e240008000a00 */
[----:B------:R-:W-:Y:S02]  /*1000*/  LOP3.LUT P1, R10, R5, 0x3, RZ, 0xc0, !PT ;  /* 0x00000003050a7812 */ /* 0x000fe4000782c0ff */
[----:B-1----:R-:W-:-:S04]  /*1010*/  IADD3 R0, PT, PT, R0, UR12, -R13 ;  /* 0x0000000c00007c10 */ /* 0x002fc8000fffe80d */
[----:B------:R-:W-:-:S07]  /*1020*/  ISETP.GT.U32.AND P0, PT, R0, -0x4, PT ;  /* 0xfffffffc0000780c */ /* 0x000fce0003f04070 */
[----:B0-----:R-:W-:Y:S06]  /*1030*/  @!P1 BRA `(.L_x_13) ;  /* 0x0000000000ac9947 */ /* 0x001fec0003800000 */
[----:B------:R-:W0:Y:S01]  /*1040*/  LDC R5, c[0x0][0x3a0] ;  /* 0x0000e800ff057b82 */ /* 0x000e220000000800 */
[----:B------:R-:W-:Y:S01]  /*1050*/  IMAD R9, R3, R4, RZ ;  /* 0x0000000403097224 */ /* 0x000fe200078e02ff */
[----:B------:R-:W-:Y:S01]  /*1060*/  IADD3 R10, PT, PT, -R10, RZ, RZ ;  /* 0x000000ff0a0a7210 */ /* 0x000fe20007ffe1ff */
[----:B------:R-:W-:Y:S01]  /*1070*/  IMAD.WIDE.U32 R6, R4, R12, R14 ;  /* 0x0000000c04067225 */ /* 0x000fe200078e000e */
[----:B------:R-:W-:-:S03]  /*1080*/  SHF.L.U64.HI R19, R12, 0x2, R3 ;  /* 0x000000020c137819 */ /* 0x000fc60000010203 */
[----:B------:R-:W-:Y:S01]  /*1090*/  IMAD.SHL.U32 R11, R6, 0x4, RZ ;  /* 0x00000004060b7824 */ /* 0x000fe200078e00ff */
[----:B------:R-:W-:-:S04]  /*10a0*/  IADD3 R7, PT, PT, R7, R9, RZ ;  /* 0x0000000907077210 */ /* 0x000fc80007ffe0ff */
[----:B------:R-:W-:Y:S02]  /*10b0*/  SHF.L.U64.HI R0, R6, 0x2, R7 ;  /* 0x0000000206007819 */ /* 0x000fe40000010207 */
[----:B0-----:R-:W-:-:S07]  /*10c0*/  SHF.R.S32.HI R17, RZ, 0x1f, R5 ;  /* 0x0000001fff117819 */ /* 0x001fce0000011405 */
.L_x_14:
[----:B0-----:R-:W-:Y:S02]  /*10d0*/  IADD3 R24, P2, PT, R11, UR10, RZ ;  /* 0x0000000a0b187c10 */ /* 0x001fe4000ff5e0ff */
[----:B------:R-:W-:Y:S02]  /*10e0*/  IADD3 R7, P1, PT, R4, -R5, RZ ;  /* 0x8000000504077210 */ /* 0x000fe40007f3e0ff */
[----:B------:R-:W-:Y:S02]  /*10f0*/  IADD3.X R25, PT, PT, R0, UR11, RZ, P2, !PT ;  /* 0x0000000b00197c10 */ /* 0x000fe400097fe4ff */
[----:B------:R-:W-:Y:S01]  /*1100*/  LEA.HI.X.SX32 R9, R4, ~R17, 0x1, P1 ;  /* 0x8000001104097211 */ /* 0x000fe200008f0eff */
[----:B------:R-:W-:-:S03]  /*1110*/  IMAD R8, R3, R7, RZ ;  /* 0x0000000703087224 */ /* 0x000fc600078e02ff */
[----:B------:R0:W2:Y:S01]  /*1120*/  LDG.E.CONSTANT R25, desc[UR4][R24.64] ;  /* 0x0000000418197981 */ /* 0x0000a2000c1e9900 */
[----:B------:R-:W-:-:S04]  /*1130*/  IMAD.WIDE.U32 R6, R7, R12, R14 ;  /* 0x0000000c07067225 */ /* 0x000fc800078e000e */
[----:B------:R-:W-:Y:S01]  /*1140*/  IMAD R9, R9, R12, R8 ;  /* 0x0000000c09097224 */ /* 0x000fe200078e0208 */
[----:B------:R-:W-:-:S04]  /*1150*/  LEA R8, P1, R6, UR10, 0x2 ;  /* 0x0000000a06087c11 */ /* 0x000fc8000f8210ff */
[----:B------:R-:W-:-:S04]  /*1160*/  IADD3 R7, PT, PT, R7, R9, RZ ;  /* 0x0000000907077210 */ /* 0x000fc80007ffe0ff */
[----:B------:R-:W-:Y:S02]  /*1170*/  LEA.HI.X R9, R6, UR11, R7, 0x2, P1 ;  /* 0x0000000b06097c11 */ /* 0x000fe400088f1407 */
[----:B------:R-:W-:-:S03]  /*1180*/  IADD3 R6, P1, PT, R11, UR6, RZ ;  /* 0x000000060b067c10 */ /* 0x000fc6000ff3e0ff */
[----:B------:R-:W3:Y:S01]  /*1190*/  LDG.E.CONSTANT R8, desc[UR4][R8.64] ;  /* 0x0000000408087981 */ /* 0x000ee2000c1e9900 */
[----:B------:R-:W-:-:S06]  /*11a0*/  IADD3.X R7, PT, PT, R0, UR7, RZ, P1, !PT ;  /* 0x0000000700077c10 */ /* 0x000fcc0008ffe4ff */
[----:B------:R-:W4:Y:S01]  /*11b0*/  LDG.E.CONSTANT R7, desc[UR4][R6.64] ;  /* 0x0000000406077981 */ /* 0x000f22000c1e9900 */
[----:B0-----:R-:W-:Y:S01]  /*11c0*/  IADD3 R24, P1, PT, R11, UR8, RZ ;  /* 0x000000080b187c10 */ /* 0x001fe2000ff3e0ff */
[----:B------:R-:W-:Y:S01]  /*11d0*/  VIADD R10, R10, 0x1 ;  /* 0x000000010a0a7836 */ /* 0x000fe20000000000 */
[----:B------:R-:W-:Y:S02]  /*11e0*/  LEA R11, P2, R12, R11, 0x2 ;  /* 0x0000000b0c0b7211 */ /* 0x000fe400078410ff */
[----:B------:R-:W-:Y:S01]  /*11f0*/  IADD3 R4, PT, PT, R4, 0x1, RZ ;  /* 0x0000000104047810 */ /* 0x000fe20007ffe0ff */
[----:B--2---:R-:W-:Y:S01]  /*1200*/  FADD R21, R25, -R22 ;  /* 0x8000001619157221 */ /* 0x004fe20000000000 */
[----:B------:R-:W-:Y:S02]  /*1210*/  IADD3.X R25, PT, PT, R0, UR9, RZ, P1, !PT ;  /* 0x0000000900197c10 */ /* 0x000fe40008ffe4ff */
[----:B------:R-:W-:Y:S01]  /*1220*/  ISETP.NE.AND P1, PT, R10, RZ, PT ;  /* 0x000000ff0a00720c */ /* 0x000fe20003f25270 */
[----:B------:R-:W-:Y:S01]  /*1230*/  FADD R23, R21, R20 ;  /* 0x0000001415177221 */ /* 0x000fe20000000000 */
[----:B------:R-:W-:-:S03]  /*1240*/  IADD3.X R0, PT, PT, R0, R19, RZ, P2, !PT ;  /* 0x0000001300007210 */ /* 0x000fc600017fe4ff */
[----:B------:R-:W-:-:S04]  /*1250*/  FADD R20, R23, -R20 ;  /* 0x8000001417147221 */ /* 0x000fc80000000000 */
[----:B------:R-:W-:-:S04]  /*1260*/  FADD R21, -R21, R20 ;  /* 0x0000001415157221 */ /* 0x000fc80000000100 */
[----:B---3--:R-:W-:-:S04]  /*1270*/  FADD R22, -R8, -R21 ;  /* 0x8000001508167221 */ /* 0x008fc80000000100 */
[----:B------:R-:W-:-:S04]  /*1280*/  FADD R20, R23, R22 ;  /* 0x0000001617147221 */ /* 0x000fc80000000000 */
[----:B------:R-:W-:Y:S01]  /*1290*/  FMUL R8, R20, R2 ;  /* 0x0000000214087220 */ /* 0x000fe20000400000 */
[----:B------:R-:W-:-:S04]  /*12a0*/  FADD R23, -R23, R20 ;  /* 0x0000001417177221 */ /* 0x000fc80000000100 */
[----:B----4-:R-:W-:Y:S01]  /*12b0*/  FSET.BF.GT.AND R9, R7, R8, PT ;  /* 0x000000080709720a */ /* 0x010fe20003804000 */
[----:B------:R-:W-:-:S04]  /*12c0*/  FADD R22, -R22, R23 ;  /* 0x0000001716167221 */ /* 0x000fc80000000100 */
[----:B------:R0:W-:Y:S01]  /*12d0*/  STG.E desc[UR4][R24.64], R9 ;  /* 0x0000000918007986 */ /* 0x0001e2000c101904 */
[----:B------:R-:W-:Y:S05]  /*12e0*/  @P1 BRA `(.L_x_14) ;  /* 0xfffffffc00781947 */ /* 0x000fea000383ffff */
.L_x_13:
[----:B------:R-:W-:Y:S05]  /*12f0*/  BSYNC.RECONVERGENT B0 ;  /* 0x0000000000007941 */ /* 0x000fea0003800200 */
.L_x_12:
[----:B------:R-:W-:Y:S05]  /*1300*/  @P0 EXIT ;  /* 0x000000000000094d */ /* 0x000fea0003800000 */
[C---:B------:R-:W-:Y:S01]  /*1310*/  IADD3 R0, PT, PT, R4.reuse, 0x1, RZ ;  /* 0x0000000104007810 */ /* 0x040fe20007ffe0ff */
[----:B------:R-:W-:Y:S01]  /*1320*/  VIADD R4, R4, -UR12 ;  /* 0x8000000c04047c36 */ /* 0x000fe20008000000 */
[----:B------:R-:W1:Y:S06]  /*1330*/  LDCU.64 UR10, c[0x0][0x380] ;  /* 0x00007000ff0a77ac */ /* 0x000e6c0008000a00 */
.L_x_15:
[----:B--2---:R-:W-:-:S05]  /*1340*/  IADD3 R5, PT, PT, R0, -0x1, RZ ;  /* 0xffffffff00057810 */ /* 0x004fca0007ffe0ff */
[----:B------:R-:W-:-:S04]  /*1350*/  IMAD.WIDE.U32 R6, R5, R12, R14 ;  /* 0x0000000c05067225 */ /* 0x000fc800078e000e */
[----:B------:R-:W-:Y:S01]  /*1360*/  IMAD R5, R5, R3, R7 ;  /* 0x0000000305057224 */ /* 0x000fe200078e0207 */
[C---:B0-----:R-:W-:Y:S02]  /*1370*/  SHF.L.U32 R9, R6.reuse, 0x2, RZ ;  /* 0x0000000206097819 */ /* 0x041fe400000006ff */
[----:B------:R-:W-:Y:S02]  /*1380*/  SHF.R.S32.HI R7, RZ, 0x1f, R4 ;  /* 0x0000001fff077819 */ /* 0x000fe40000011404 */
[----:B------:R-:W-:Y:S02]  /*1390*/  SHF.L.U64.HI R5, R6, 0x2, R5 ;  /* 0x0000000206057819 */ /* 0x000fe40000010205 */
[----:B-1----:R-:W-:Y:S01]  /*13a0*/  IADD3 R18, P0, PT, R9, UR10, RZ ;  /* 0x0000000a09127c10 */ /* 0x002fe2000ff1e0ff */
[-C--:B------:R-:W-:Y:S02]  /*13b0*/  IMAD R8, R7, R12.reuse, RZ ;  /* 0x0000000c07087224 */ /* 0x080fe400078e02ff */
[----:B------:R-:W-:Y:S01]  /*13c0*/  IMAD.WIDE.U32 R6, R4, R12, R14 ;  /* 0x0000000c04067225 */ /* 0x000fe200078e000e */
[----:B------:R-:W-:-:S03]  /*13d0*/  IADD3.X R19, PT, PT, R5, UR11, RZ, P0, !PT ;  /* 0x0000000b05137c10 */ /* 0x000fc600087fe4ff */
[----:B------:R-:W-:Y:S02]  /*13e0*/  IMAD R11, R4, R3, R8 ;  /* 0x00000003040b7224 */ /* 0x000fe400078e0208 */
[----:B------:R0:W2:Y:S01]  /*13f0*/  LDG.E.CONSTANT R25, desc[UR4][R18.64] ;  /* 0x0000000412197981 */ /* 0x0000a2000c1e9900 */
[----:B------:R-:W-:Y:S02]  /*1400*/  LEA R16, P0, R6, UR10, 0x2 ;  /* 0x0000000a06107c11 */ /* 0x000fe4000f8010ff */
[----:B------:R-:W-:Y:S01]  /*1410*/  IADD3 R7, PT, PT, R7, R11, RZ ;  /* 0x0000000b07077210 */ /* 0x000fe20007ffe0ff */
[----:B------:R-:W-:-:S03]  /*1420*/  IMAD.WIDE.U32 R10, R0, R12, R14 ;  /* 0x0000000c000a7225 */ /* 0x000fc600078e000e */
[----:B------:R-:W-:Y:S01]  /*1430*/  LEA.HI.X R17, R6, UR11, R7, 0x2, P0 ;  /* 0x0000000b06117c11 */ /* 0x000fe200080f1407 */
[----:B------:R-:W-:Y:S02]  /*1440*/  IMAD R7, R0, R3, R11 ;  /* 0x0000000300077224 */ /* 0x000fe400078e020b */
[----:B------:R-:W-:Y:S02]  /*1450*/  IMAD.SHL.U32 R8, R10, 0x4, RZ ;  /* 0x000000040a087824 */ /* 0x000fe400078e00ff */
[----:B------:R1:W3:Y:S01]  /*1460*/  LDG.E.CONSTANT R23, desc[UR4][R16.64] ;  /* 0x0000000410177981 */ /* 0x0002e2000c1e9900 */
[----:B------:R-:W-:Y:S02]  /*1470*/  IADD3 R11, PT, PT, R4, 0x1, RZ ;  /* 0x00000001040b7810 */ /* 0x000fe40007ffe0ff */
[----:B------:R-:W-:Y:S02]  /*1480*/  SHF.L.U64.HI R10, R10, 0x2, R7 ;  /* 0x000000020a0a7819 */ /* 0x000fe40000010207 */
[----:B0-----:R-:W-:-:S02]  /*1490*/  IADD3 R18, P0, PT, R8, UR10, RZ ;  /* 0x0000000a08127c10 */ /* 0x001fc4000ff1e0ff */
[----:B------:R-:W-:Y:S02]  /*14a0*/  SHF.R.S32.HI R7, RZ, 0x1f, R11 ;  /* 0x0000001fff077819 */ /* 0x000fe4000001140b */
[----:B------:R-:W-:-:S03]  /*14b0*/  IADD3.X R19, PT, PT, R10, UR11, RZ, P0, !PT ;  /* 0x0000000b0a137c10 */ /* 0x000fc600087fe4ff */
[-C--:B------:R-:W-:Y:S02]  /*14c0*/  IMAD R24, R7, R12.reuse, RZ ;  /* 0x0000000c07187224 */ /* 0x080fe400078e02ff */
[----:B------:R0:W4:Y:S01]  /*14d0*/  LDG.E.CONSTANT R21, desc[UR4][R18.64] ;  /* 0x0000000412157981 */ /* 0x000122000c1e9900 */
[----:B------:R-:W-:-:S04]  /*14e0*/  IMAD.WIDE.U32 R6, R11, R12, R14 ;  /* 0x0000000c0b067225 */ /* 0x000fc800078e000e */
[----:B------:R-:W-:Y:S01]  /*14f0*/  IMAD R11, R11, R3, R24 ;  /* 0x000000030b0b7224 */ /* 0x000fe200078e0218 */
[----:B------:R-:W-:-:S04]  /*1500*/  LEA R26, P0, R6, UR10, 0x2 ;  /* 0x0000000a061a7c11 */ /* 0x000fc8000f8010ff */
[----:B------:R-:W-:Y:S02]  /*1510*/  IADD3 R11, PT, PT, R7, R11, RZ ;  /* 0x0000000b070b7210 */ /* 0x000fe40007ffe0ff */
[----:B------:R-:W-:Y:S02]  /*1520*/  IADD3 R7, PT, PT, R0, 0x1, RZ ;  /* 0x0000000100077810 */ /* 0x000fe40007ffe0ff */
[----:B------:R-:W-:-:S03]  /*1530*/  LEA.HI.X R27, R6, UR11, R11, 0x2, P0 ;  /* 0x0000000b061b7c11 */ /* 0x000fc600080f140b */
[C---:B-1----:R-:W-:Y:S02]  /*1540*/  IMAD.WIDE.U32 R16, R7.reuse, R12, R14 ;  /* 0x0000000c07107225 */ /* 0x042fe400078e000e */
[----:B------:R-:W5:Y:S02]  /*1550*/  LDG.E.CONSTANT R11, desc[UR4][R26.64] ;  /* 0x000000041a0b7981 */ /* 0x000f64000c1e9900 */
[----:B------:R-:W-:Y:S01]  /*1560*/  IMAD R7, R7, R3, R17 ;  /* 0x0000000307077224 */ /* 0x000fe200078e0211 */
[----:B------:R-:W-:Y:S01]  /*1570*/  IADD3 R17, PT, PT, R4, 0x2, RZ ;  /* 0x0000000204117810 */ /* 0x000fe20007ffe0ff */
[----:B------:R-:W-:-:S03]  /*1580*/  IMAD.SHL.U32 R6, R16, 0x4, RZ ;  /* 0x0000000410067824 */ /* 0x000fc600078e00ff */
[----:B------:R-:W-:Y:S02]  /*1590*/  SHF.L.U64.HI R7, R16, 0x2, R7 ;  /* 0x0000000210077819 */ /* 0x000fe40000010207 */
[----:B0-----:R-:W-:Y:S02]  /*15a0*/  IADD3 R18, P0, PT, R6, UR10, RZ ;  /* 0x0000000a06127c10 */ /* 0x001fe4000ff1e0ff */
[----:B------:R-:W-:Y:S02]  /*15b0*/  SHF.R.S32.HI R29, RZ, 0x1f, R17 ;  /* 0x0000001fff1d7819 */ /* 0x000fe40000011411 */
[----:B------:R-:W-:-:S05]  /*15c0*/  IADD3.X R19, PT, PT, R7, UR11, RZ, P0, !PT ;  /* 0x0000000b07137c10 */ /* 0x000fca00087fe4ff */
[----:B------:R-:W5:Y:S01]  /*15d0*/  LDG.E.CONSTANT R18, desc[UR4][R18.64] ;  /* 0x0000000412127981 */ /* 0x000f62000c1e9900 */
[----:B------:R-:W-:-:S04]  /*15e0*/  IMAD R16, R29, R12, RZ ;  /* 0x0000000c1d107224 */ /* 0x000fc800078e02ff */
[C---:B------:R-:W-:Y:S02]  /*15f0*/  IMAD R29, R17.reuse, R3, R16 ;  /* 0x00000003111d7224 */ /* 0x040fe400078e0210 */
[----:B------:R-:W-:-:S05]  /*1600*/  IMAD.WIDE.U32 R16, R17, R12, R14 ;  /* 0x0000000c11107225 */ /* 0x000fca00078e000e */
[----:B------:R-:W-:Y:S02]  /*1610*/  IADD3 R17, PT, PT, R17, R29, RZ ;  /* 0x0000001d11117210 */ /* 0x000fe40007ffe0ff */
[----:B------:R-:W-:-:S04]  /*1620*/  LEA R28, P0, R16, UR10, 0x2 ;  /* 0x0000000a101c7c11 */ /* 0x000fc8000f8010ff */
[----:B------:R-:W-:-:S05]  /*1630*/  LEA.HI.X R29, R16, UR11, R17, 0x2, P0 ;  /* 0x0000000b101d7c11 */ /* 0x000fca00080f1411 */
[----:B------:R0:W5:Y:S02]  /*1640*/  LDG.E.CONSTANT R28, desc[UR4][R28.64] ;  /* 0x000000041c1c7981 */ /* 0x000164000c1e9900 */
[----:B0-----:R-:W-:Y:S01]  /*1650*/  IADD3 R29, PT, PT, R4, 0x3, RZ ;  /* 0x00000003041d7810 */ /* 0x001fe20007ffe0ff */
[----:B--2---:R-:W-:Y:S01]  /*1660*/  FADD R25, R25, -R22 ;  /* 0x8000001619197221 */ /* 0x004fe20000000000 */
[----:B------:R-:W-:-:S03]  /*1670*/  IADD3 R22, P0, PT, R9, UR6, RZ ;  /* 0x0000000609167c10 */ /* 0x000fc6000ff1e0ff */
[----:B------:R-:W-:-:S04]  /*1680*/  FADD R16, R25, R20 ;  /* 0x0000001419107221 */ /* 0x000fc80000000000 */
[----:B------:R-:W-:-:S04]  /*1690*/  FADD R20, R16, -R20 ;  /* 0x8000001410147221 */ /* 0x000fc80000000000 */
[----:B------:R-:W-:-:S04]  /*16a0*/  FADD R20, -R25, R20 ;  /* 0x0000001419147221 */ /* 0x000fc80000000100 */
[----:B---3--:R-:W-:-:S04]  /*16b0*/  FADD R23, -R23, -R20 ;  /* 0x8000001417177221 */ /* 0x008fc80000000100 */
[----:B------:R-:W-:-:S04]  /*16c0*/  FADD R25, R16, R23 ;  /* 0x0000001710197221 */ /* 0x000fc80000000000 */
[----:B------:R-:W-:-:S04]  /*16d0*/  FADD R16, -R16, R25 ;  /* 0x0000001910107221 */ /* 0x000fc80000000100 */
[----:B------:R-:W-:Y:S01]  /*16e0*/  FADD R16, -R23, R16 ;  /* 0x0000001017107221 */ /* 0x000fe20000000100 */
[----:B------:R-:W-:-:S03]  /*16f0*/  IADD3.X R23, PT, PT, R5, UR7, RZ, P0, !PT ;  /* 0x0000000705177c10 */ /* 0x000fc600087fe4ff */
[----:B----4-:R-:W-:Y:S01]  /*1700*/  FADD R20, -R16, R21 ;  /* 0x0000001510147221 */ /* 0x010fe20000000100 */
[----:B------:R-:W-:Y:S01]  /*1710*/  IADD3 R16, P1, PT, R8, UR6, RZ ;  /* 0x0000000608107c10 */ /* 0x000fe2000ff3e0ff */
[----:B------:R-:W2:Y:S02]  /*1720*/  LDG.E.CONSTANT R22, desc[UR4][R22.64] ;  /* 0x0000000416167981 */ /* 0x000ea4000c1e9900 */
[----:B------:R-:W-:-:S04]  /*1730*/  FADD R24, R25, R20 ;  /* 0x0000001419187221 */ /* 0x000fc80000000000 */
[----:B------:R-:W-:-:S04]  /*1740*/  FADD R17, -R25, R24 ;  /* 0x0000001819117221 */ /* 0x000fc80000000100 */
[----:B------:R-:W-:Y:S01]  /*1750*/  FADD R20, -R20, R17 ;  /* 0x0000001114147221 */ /* 0x000fe20000000100 */
[----:B------:R-:W-:-:S03]  /*1760*/  IADD3.X R17, PT, PT, R10, UR7, RZ, P1, !PT ;  /* 0x000000070a117c10 */ /* 0x000fc60008ffe4ff */
[----:B-----5:R-:W-:Y:S01]  /*1770*/  FADD R19, -R11, -R20 ;  /* 0x800000140b137221 */ /* 0x020fe20000000100 */
[----:B------:R-:W-:Y:S01]  /*1780*/  SHF.R.S32.HI R21, RZ, 0x1f, R29 ;  /* 0x0000001fff157819 */ /* 0x000fe2000001141d */
[----:B------:R0:W3:Y:S02]  /*1790*/  LDG.E.CONSTANT R20, desc[UR4][R16.64] ;  /* 0x0000000410147981 */ /* 0x0000e4000c1e9900 */
[----:B------:R-:W-:-:S04]  /*17a0*/  FADD R11, R24, R19 ;  /* 0x00000013180b7221 */ /* 0x000fc80000000000 */
[----:B------:R-:W-:-:S04]  /*17b0*/  FADD R24, -R24, R11 ;  /* 0x0000000b18187221 */ /* 0x000fc80000000100 */
[----:B------:R-:W-:-:S04]  /*17c0*/  FADD R19, -R19, R24 ;  /* 0x0000001813137221 */ /* 0x000fc80000000100 */
[----:B0-----:R-:W-:Y:S01]  /*17d0*/  FADD R16, -R19, R18 ;  /* 0x0000001213107221 */ /* 0x001fe20000000100 */
[----:B------:R-:W-:-:S03]  /*17e0*/  IMAD R18, R21, R12, RZ ;  /* 0x0000000c15127224 */ /* 0x000fc600078e02ff */
[----:B------:R-:W-:Y:S01]  /*17f0*/  FADD R24, R11, R16 ;  /* 0x000000100b187221 */ /* 0x000fe20000000000 */
[C---:B------:R-:W-:Y:S01]  /*1800*/  IMAD R23, R29.reuse, R3, R18 ;  /* 0x000000031d177224 */ /* 0x040fe200078e0212 */
[----:B------:R-:W-:Y:S01]  /*1810*/  IADD3 R26, P0, PT, R6, UR6, RZ ;  /* 0x00000006061a7c10 */ /* 0x000fe2000ff1e0ff */
[----:B------:R-:W-:-:S04]  /*1820*/  IMAD.WIDE.U32 R18, R29, R12, R14 ;  /* 0x0000000c1d127225 */ /* 0x000fc800078e000e */
[----:B------:R-:W-:Y:S01]  /*1830*/  FADD R17, -R11, R24 ;  /* 0x000000180b117221 */ /* 0x000fe20000000100 */
[----:B------:R-:W-:-:S03]  /*1840*/  IADD3.X R27, PT, PT, R7, UR7, RZ, P0, !PT ;  /* 0x00000007071b7c10 */ /* 0x000fc600087fe4ff */
[----:B------:R-:W-:Y:S01]  /*1850*/  FADD R29, -R16, R17 ;  /* 0x00000011101d7221 */ /* 0x000fe20000000100 */
[----:B------:R-:W-:Y:S01]  /*1860*/  IMAD.IADD R17, R19, 0x1, R23 ;  /* 0x0000000113117824 */ /* 0x000fe200078e0217 */
[----:B------:R-:W-:Y:S01]  /*1870*/  LEA R16, P0, R18, UR10, 0x2 ;  /* 0x0000000a12107c11 */ /* 0x000fe2000f8010ff */
[----:B------:R0:W4:Y:S01]  /*1880*/  LDG.E.CONSTANT R21, desc[UR4][R26.64] ;  /* 0x000000041a157981 */ /* 0x000122000c1e9900 */
[----:B------:R-:W-:Y:S02]  /*1890*/  IADD3 R23, PT, PT, R0, 0x2, RZ ;  /* 0x0000000200177810 */ /* 0x000fe40007ffe0ff */
[----:B------:R-:W-:-:S03]  /*18a0*/  LEA.HI.X R17, R18, UR11, R17, 0x2, P0 ;  /* 0x0000000b12117c11 */ /* 0x000fc600080f1411 */
[----:B------:R-:W-:-:S04]  /*18b0*/  IMAD.WIDE.U32 R18, R23, R12, R14 ;  /* 0x0000000c17127225 */ /* 0x000fc800078e000e */
[----:B------:R-:W-:Y:S01]  /*18c0*/  IMAD R23, R23, R3, R19 ;  /* 0x0000000317177224 */ /* 0x000fe200078e0213 */
[----:B0-----:R-:W-:-:S04]  /*18d0*/  SHF.L.U32 R26, R18, 0x2, RZ ;  /* 0x00000002121a7819 */ /* 0x001fc800000006ff */
[----:B------:R-:W-:Y:S02]  /*18e0*/  SHF.L.U64.HI R23, R18, 0x2, R23 ;  /* 0x0000000212177819 */ /* 0x000fe40000010217 */
[----:B------:R-:W-:-:S04]  /*18f0*/  IADD3 R18, P0, PT, R26, UR10, RZ ;  /* 0x0000000a1a127c10 */ /* 0x000fc8000ff1e0ff */
[----:B------:R-:W-:-:S06]  /*1900*/  IADD3.X R19, PT, PT, R23, UR11, RZ, P0, !PT ;  /* 0x0000000b17137c10 */ /* 0x000fcc00087fe4ff */
[----:B------:R-:W5:Y:S01]  /*1910*/  LDG.E.CONSTANT R19, desc[UR4][R18.64] ;  /* 0x0000000412137981 */ /* 0x000f62000c1e9900 */
[----:B------:R-:W-:-:S03]  /*1920*/  FADD R29, -R28, -R29 ;  /* 0x8000001d1c1d7221 */ /* 0x000fc60000000100 */
[----:B------:R0:W3:Y:S01]  /*1930*/  LDG.E.CONSTANT R28, desc[UR4][R16.64] ;  /* 0x00000004101c7981 */ /* 0x0000e2000c1e9900 */
[----:B------:R-:W-:-:S04]  /*1940*/  FADD R27, R24, R29 ;  /* 0x0000001d181b7221 */ /* 0x000fc80000000000 */
[----:B------:R-:W-:-:S04]  /*1950*/  FADD R24, -R24, R27 ;  /* 0x0000001b18187221 */ /* 0x000fc80000000100 */
[----:B------:R-:W-:Y:S01]  /*1960*/  FADD R24, -R29, R24 ;  /* 0x000000181d187221 */ /* 0x000fe20000000100 */
[----:B0-----:R-:W-:-:S03]  /*1970*/  IADD3 R16, P0, PT, R26, UR6, RZ ;  /* 0x000000061a107c10 */ /* 0x001fc6000ff1e0ff */
[----:B-----5:R-:W-:-:S04]  /*1980*/  FADD R24, -R24, R19 ;  /* 0x0000001318187221 */ /* 0x020fc80000000100 */
[----:B------:R-:W-:-:S04]  /*1990*/  FADD R29, R27, R24 ;  /* 0x000000181b1d7221 */ /* 0x000fc80000000000 */
[----:B------:R-:W-:-:S04]  /*19a0*/  FADD R17, -R27, R29 ;  /* 0x0000001d1b117221 */ /* 0x000fc80000000100 */
[----:B------:R-:W-:Y:S01]  /*19b0*/  FADD R19, -R24, R17 ;  /* 0x0000001118137221 */ /* 0x000fe20000000100 */
[----:B------:R-:W-:-:S05]  /*19c0*/  IADD3.X R17, PT, PT, R23, UR7, RZ, P0, !PT ;  /* 0x0000000717117c10 */ /* 0x000fca00087fe4ff */
[----:B------:R-:W5:Y:S01]  /*19d0*/  LDG.E.CONSTANT R16, desc[UR4][R16.64] ;  /* 0x0000000410107981 */ /* 0x000f62000c1e9900 */
[----:B------:R-:W-:Y:S01]  /*19e0*/  FMUL R25, R25, R2 ;  /* 0x0000000219197220 */ /* 0x000fe20000400000 */
[----:B------:R-:W-:-:S04]  /*19f0*/  IADD3 R24, P0, PT, R9, UR8, RZ ;  /* 0x0000000809187c10 */ /* 0x000fc8000ff1e0ff */
[----:B--2---:R-:W-:Y:S02]  /*1a00*/  FSET.BF.GT.AND R22, R22, R25, PT ;  /* 0x000000191616720a */ /* 0x004fe40003804000 */
[----:B------:R-:W-:Y:S01]  /*1a10*/  IADD3.X R25, PT, PT, R5, UR9, RZ, P0, !PT ;  /* 0x0000000905197c10 */ /* 0x000fe200087fe4ff */
[----:B------:R-:W-:Y:S01]  /*1a20*/  FMUL R5, R11, R2 ;  /* 0x000000020b057220 */ /* 0x000fe20000400000 */
[----:B---3--:R-:W-:-:S04]  /*1a30*/  FADD R28, -R28, -R19 ;  /* 0x800000131c1c7221 */ /* 0x008fc80000000100 */
[----:B------:R-:W-:Y:S01]  /*1a40*/  FSET.BF.GT.AND R5, R20, R5, PT ;  /* 0x000000051405720a */ /* 0x000fe20003804000 */
[----:B------:R-:W-:Y:S01]  /*1a50*/  FADD R20, R29, R28 ;  /* 0x0000001c1d147221 */ /* 0x000fe20000000000 */
[----:B------:R-:W-:Y:S01]  /*1a60*/  IADD3 R8, P0, PT, R8, UR8, RZ ;  /* 0x0000000808087c10 */ /* 0x000fe2000ff1e0ff */
[-C--:B------:R-:W-:Y:S01]  /*1a70*/  FMUL R18, R27, R2.reuse ;  /* 0x000000021b127220 */ /* 0x080fe20000400000 */
[----:B------:R-:W-:Y:S01]  /*1a80*/  IADD3 R6, P1, PT, R6, UR8, RZ ;  /* 0x0000000806067c10 */ /* 0x000fe2000ff3e0ff */
[----:B------:R-:W-:Y:S01]  /*1a90*/  FMUL R11, R20, R2 ;  /* 0x00000002140b7220 */ /* 0x000fe20000400000 */
[----:B------:R-:W-:Y:S02]  /*1aa0*/  IADD3 R26, P2, PT, R26, UR8, RZ ;  /* 0x000000081a1a7c10 */ /* 0x000fe4000ff5e0ff */
[----:B------:R-:W-:Y:S02]  /*1ab0*/  IADD3.X R9, PT, PT, R10, UR9, RZ, P0, !PT ;  /* 0x000000090a097c10 */ /* 0x000fe400087fe4ff */
[----:B----4-:R-:W-:-:S02]  /*1ac0*/  FSET.BF.GT.AND R21, R21, R18, PT ;  /* 0x000000121515720a */ /* 0x010fc40003804000 */
[----:B------:R-:W-:Y:S02]  /*1ad0*/  IADD3.X R7, PT, PT, R7, UR9, RZ, P1, !PT ;  /* 0x0000000907077c10 */ /* 0x000fe40008ffe4ff */
[----:B------:R-:W-:Y:S01]  /*1ae0*/  IADD3.X R27, PT, PT, R23, UR9, RZ, P2, !PT ;  /* 0x00000009171b7c10 */ /* 0x000fe200097fe4ff */
[----:B------:R0:W-:Y:S01]  /*1af0*/  STG.E desc[UR4][R24.64], R22 ;  /* 0x0000001618007986 */ /* 0x0001e2000c101904 */
[----:B------:R-:W-:-:S03]  /*1b00*/  IADD3 R10, PT, PT, R0, 0x3, RZ ;  /* 0x00000003000a7810 */ /* 0x000fc60007ffe0ff */
[----:B------:R2:W-:Y:S04]  /*1b10*/  STG.E desc[UR4][R8.64], R5 ;  /* 0x0000000508007986 */ /* 0x0005e8000c101904 */
[----:B------:R2:W-:Y:S01]  /*1b20*/  STG.E desc[UR4][R6.64], R21 ;  /* 0x0000001506007986 */ /* 0x0005e2000c101904 */
[----:B------:R-:W-:Y:S01]  /*1b30*/  ISETP.GE.AND P0, PT, R10, R13, PT ;  /* 0x0000000d0a00720c */ /* 0x000fe20003f06270 */
[----:B------:R-:W-:Y:S01]  /*1b40*/  FADD R29, -R29, R20 ;  /* 0x000000141d1d7221 */ /* 0x000fe20000000100 */
[----:B------:R-:W-:Y:S01]  /*1b50*/  VIADD R0, R0, 0x4 ;  /* 0x0000000400007836 */ /* 0x000fe20000000000 */
[----:B------:R-:W-:Y:S02]  /*1b60*/  IADD3 R4, PT, PT, R4, 0x4, RZ ;  /* 0x0000000404047810 */ /* 0x000fe40007ffe0ff */
[----:B0-----:R-:W-:Y:S01]  /*1b70*/  FADD R22, -R28, R29 ;  /* 0x0000001d1c167221 */ /* 0x001fe20000000100 */
[----:B-----5:R-:W-:-:S05]  /*1b80*/  FSET.BF.GT.AND R11, R16, R11, PT ;  /* 0x0000000b100b720a */ /* 0x020fca0003804000 */
[----:B------:R2:W-:Y:S02]  /*1b90*/  STG.E desc[UR4][R26.64], R11 ;  /* 0x0000000b1a007986 */ /* 0x0005e4000c101904 */
[----:B------:R-:W-:Y:S05]  /*1ba0*/  @!P0 BRA `(.L_x_15) ;  /* 0xfffffff400e48947 */ /* 0x000fea000383ffff */
[----:B------:R-:W-:Y:S05]  /*1bb0*/  EXIT ;  /* 0x000000000000794d */ /* 0x000fea0003800000 */
        .weak           $__internal_0_$__cuda_sm20_rcp_rn_f32_slowpath
        .type           $__internal_0_$__cuda_sm20_rcp_rn_f32_slowpath,@function
        .size           $__internal_0_$__cuda_sm20_rcp_rn_f32_slowpath,(.L_x_34 - $__internal_0_$__cuda_sm20_rcp_rn_f32_slowpath)
$__internal_0_$__cuda_sm20_rcp_rn_f32_slowpath:
[----:B------:R-:W-:-:S04]  /*1bc0*/  SHF.L.U32 R5, R2, 0x1, RZ ;  /* 0x0000000102057819 */ /* 0x000fc800000006ff */
[----:B------:R-:W-:-:S04]  /*1bd0*/  SHF.R.U32.HI R5, RZ, 0x18, R5 ;  /* 0x00000018ff057819 */ /* 0x000fc80000011605 */
[----:B------:R-:W-:-:S13]  /*1be0*/  ISETP.NE.U32.AND P0, PT, R5, RZ, PT ;  /* 0x000000ff0500720c */ /* 0x000fda0003f05070 */
[----:B------:R-:W-:Y:S05]  /*1bf0*/  @P0 BRA `(.L_x_16) ;  /* 0x00000000002c0947 */ /* 0x000fea0003800000 */
[----:B------:R-:W-:-:S04]  /*1c00*/  SHF.L.U32 R5, R2, 0x1, RZ ;  /* 0x0000000102057819 */ /* 0x000fc800000006ff */
[----:B------:R-:W-:-:S13]  /*1c10*/  ISETP.NE.AND P0, PT, R5, RZ, PT ;  /* 0x000000ff0500720c */ /* 0x000fda0003f05270 */
[----:B------:R0:W1:Y:S01]  /*1c20*/  @!P0 MUFU.RCP R5, R2 ;  /* 0x0000000200058308 */ /* 0x0000620000001000 */
[----:B------:R-:W-:Y:S05]  /*1c30*/  @!P0 BRA `(.L_x_17) ;  /* 0x0000000000a48947 */ /* 0x000fea0003800000 */
[----:B------:R-:W-:-:S04]  /*1c40*/  FFMA R7, R2, 1.84467440737095516160e+19, RZ ;  /* 0x5f80000002077823 */ /* 0x000fc800000000ff */
[----:B0-----:R-:W1:Y:S02]  /*1c50*/  MUFU.RCP R2, R7 ;  /* 0x0000000700027308 */ /* 0x001e640000001000 */
[----:B-1----:R-:W-:-:S04]  /*1c60*/  FFMA R5, R7, R2, -1 ;  /* 0xbf80000007057423 */ /* 0x002fc80000000002 */
[----:B------:R-:W-:-:S04]  /*1c70*/  FADD.FTZ R5, -R5, -RZ ;  /* 0x800000ff05057221 */ /* 0x000fc80000010100 */
[----:B------:R-:W-:-:S04]  /*1c80*/  FFMA R2, R2, R5, R2 ;  /* 0x0000000502027223 */ /* 0x000fc80000000002 */
[----:B------:R-:W-:Y:S01]  /*1c90*/  FFMA R5, R2, 1.84467440737095516160e+19, RZ ;  /* 0x5f80000002057823 */ /* 0x000fe200000000ff */
[----:B------:R-:W-:Y:S06]  /*1ca0*/  BRA `(.L_x_17) ;  /* 0x0000000000887947 */ /* 0x000fec0003800000 */
.L_x_16:
[----:B------:R-:W-:-:S05]  /*1cb0*/  VIADD R7, R5, 0xffffff03 ;  /* 0xffffff0305077836 */ /* 0x000fca0000000000 */
[----:B------:R-:W-:-:S13]  /*1cc0*/  ISETP.GT.U32.AND P0, PT, R7, 0x1, PT ;  /* 0x000000010700780c */ /* 0x000fda0003f04070 */
[----:B------:R-:W-:Y:S05]  /*1cd0*/  @P0 BRA `(.L_x_18) ;  /* 0x0000000000780947 */ /* 0x000fea0003800000 */
[----:B------:R-:W-:Y:S01]  /*1ce0*/  LOP3.LUT R8, R2, 0x7fffff, RZ, 0xc0, !PT ;  /* 0x007fffff02087812 */ /* 0x000fe200078ec0ff */
[----:B------:R-:W-:Y:S02]  /*1cf0*/  HFMA2 R12, -RZ, RZ, 0, 1.78813934326171875e-07 ;  /* 0x00000003ff0c7431 */ /* 0x000fe400000001ff */
[----:B------:R-:W-:Y:S01]  /*1d00*/  VIADD R5, R5, 0xffffff04 ;  /* 0xffffff0405057836 */ /* 0x000fe20000000000 */
[----:B------:R-:W-:-:S04]  /*1d10*/  LOP3.LUT R8, R8, 0x3f800000, RZ, 0xfc, !PT ;  /* 0x3f80000008087812 */ /* 0x000fc800078efcff */
[----:B------:R-:W0:Y:S01]  /*1d20*/  MUFU.RCP R9, R8 ;  /* 0x0000000800097308 */ /* 0x000e220000001000 */
[----:B------:R-:W-:Y:S01]  /*1d30*/  SHF.L.U32 R13, R12, R7, RZ ;  /* 0x000000070c0d7219 */ /* 0x000fe200000006ff */
[----:B0-----:R-:W-:-:S04]  /*1d40*/  FFMA R10, R8, R9, -1 ;  /* 0xbf800000080a7423 */ /* 0x001fc80000000009 */
[----:B------:R-:W-:-:S04]  /*1d50*/  FADD.FTZ R10, -R10, -RZ ;  /* 0x800000ff0a0a7221 */ /* 0x000fc80000010100 */
[CCC-:B------:R-:W-:Y:S01]  /*1d60*/  FFMA.RM R11, R9.reuse, R10.reuse, R9.reuse ;  /* 0x0000000a090b7223 */ /* 0x1c0fe20000004009 */
[----:B------:R-:W-:-:S04]  /*1d70*/  FFMA.RP R10, R9, R10, R9 ;  /* 0x0000000a090a7223 */ /* 0x000fc80000008009 */
[C---:B------:R-:W-:Y:S02]  /*1d80*/  LOP3.LUT R9, R11.reuse, 0x7fffff, RZ, 0xc0, !PT ;  /* 0x007fffff0b097812 */ /* 0x040fe400078ec0ff */
[----:B------:R-:W-:Y:S02]  /*1d90*/  FSETP.NEU.FTZ.AND P0, PT, R11, R10, PT ;  /* 0x0000000a0b00720b */ /* 0x000fe40003f1d000 */
[----:B------:R-:W-:Y:S02]  /*1da0*/  LOP3.LUT R10, R9, 0x800000, RZ, 0xfc, !PT ;  /* 0x00800000090a7812 */ /* 0x000fe400078efcff */
[----:B------:R-:W-:Y:S02]  /*1db0*/  SEL R9, RZ, 0xffffffff, !P0 ;  /* 0xffffffffff097807 */ /* 0x000fe40004000000 */
[----:B------:R-:W-:Y:S02]  /*1dc0*/  LOP3.LUT R8, R13, R10, RZ, 0xc0, !PT ;  /* 0x0000000a0d087212 */ /* 0x000fe400078ec0ff */
[----:B------:R-:W-:-:S02]  /*1dd0*/  IADD3 R9, PT, PT, -R9, RZ, RZ ;  /* 0x000000ff09097210 */ /* 0x000fc40007ffe1ff */
[-C--:B------:R-:W-:Y:S02]  /*1de0*/  SHF.R.U32.HI R8, RZ, R7.reuse, R8 ;  /* 0x00000007ff087219 */ /* 0x080fe40000011608 */
[--C-:B------:R-:W-:Y:S02]  /*1df0*/  LOP3.LUT P1, RZ, R9, R7, R10.reuse, 0xf8, !PT ;  /* 0x0000000709ff7212 */ /* 0x100fe4000782f80a */
[C---:B------:R-:W-:Y:S02]  /*1e00*/  LOP3.LUT P0, RZ, R8.reuse, 0x1, RZ, 0xc0, !PT ;  /* 0x0000000108ff7812 */ /* 0x040fe4000780c0ff */
[----:B------:R-:W-:Y:S02]  /*1e10*/  LOP3.LUT P2, RZ, R8, 0x2, RZ, 0xc0, !PT ;  /* 0x0000000208ff7812 */ /* 0x000fe4000784c0ff */
[----:B------:R-:W-:Y:S02]  /*1e20*/  SHF.R.U32.HI R5, RZ, R5, R10 ;  /* 0x00000005ff057219 */ /* 0x000fe4000001160a */
[----:B------:R-:W-:-:S02]  /*1e30*/  PLOP3.LUT P0, PT, P0, P1, P2, 0xe0, 0x0 ;  /* 0x000000000000781c */ /* 0x000fc40000703c20 */
[----:B------:R-:W-:Y:S02]  /*1e40*/  LOP3.LUT P1, RZ, R2, 0x7fffff, RZ, 0xc0, !PT ;  /* 0x007fffff02ff7812 */ /* 0x000fe4000782c0ff */
[----:B------:R-:W-:-:S04]  /*1e50*/  SEL R7, RZ, 0x1, !P0 ;  /* 0x00000001ff077807 */ /* 0x000fc80004000000 */
[----:B------:R-:W-:-:S04]  /*1e60*/  IADD3 R7, PT, PT, -R7, RZ, RZ ;  /* 0x000000ff07077210 */ /* 0x000fc80007ffe1ff */
[----:B------:R-:W-:-:S13]  /*1e70*/  ISETP.GE.AND P0, PT, R7, RZ, PT ;  /* 0x000000ff0700720c */ /* 0x000fda0003f06270 */
[----:B------:R-:W-:-:S04]  /*1e80*/  @!P0 IADD3 R5, PT, PT, R5, 0x1, RZ ;  /* 0x0000000105058810 */ /* 0x000fc80007ffe0ff */
[----:B------:R-:W-:-:S04]  /*1e90*/  @!P1 SHF.L.U32 R5, R5, 0x1, RZ ;  /* 0x0000000105059819 */ /* 0x000fc800000006ff */
[----:B------:R-:W-:Y:S01]  /*1ea0*/  LOP3.LUT R5, R5, 0x80000000, R2, 0xf8, !PT ;  /* 0x8000000005057812 */ /* 0x000fe200078ef802 */
[----:B------:R-:W-:Y:S06]  /*1eb0*/  BRA `(.L_x_17) ;  /* 0x0000000000047947 */ /* 0x000fec0003800000 */
.L_x_18:
[----:B------:R2:W3:Y:S02]  /*1ec0*/  MUFU.RCP R5, R2 ;  /* 0x0000000200057308 */ /* 0x0004e40000001000 */
.L_x_17:
[----:B------:R-:W-:-:S04]  /*1ed0*/  MOV R7, 0x0 ;  /* 0x0000000000077802 */ /* 0x000fc80000000f00 */
[----:B0123--:R-:W-:Y:S05]  /*1ee0*/  RET.REL.NODEC R6 `(ttm_trend_many_series_one_param_time_major_f32) ;  /* 0xffffffe006447950 */ /* 0x00ffea0003c3ffff */
.L_x_19:
[----:B------:R-:W-:-:S00]  /*1ef0*/  BRA `(.L_x_19) ;  /* 0xfffffffc00fc7947 */ /* 0x000fc0000383ffff */
[----:B------:R-:W-:-:S00]  /*1f00*/  NOP ;  /* 0x0000000000007918 */ /* 0x000fc00000000000 */
[----:B------:R-:W-:-:S00]  /*1f10*/  NOP ;  /* 0x0000000000007918 */ /* 0x000fc00000000000 */
[----:B------:R-:W-:-:S00]  /*1f20*/  NOP ;  /* 0x0000000000007918 */ /* 0x000fc00000000000 */
[----:B------:R-:W-:-:S00]  /*1f30*/  NOP ;  /* 0x0000000000007918 */ /* 0x000fc00000000000 */
[----:B------:R-:W-:-:S00]  /*1f40*/  NOP ;  /* 0x0000000000007918 */ /* 0x000fc00000000000 */
[----:B------:R-:W-:-:S00]  /*1f50*/  NOP ;  /* 0x0000000000007918 */ /* 0x000fc00000000000 */
[----:B------:R-:W-:-:S00]  /*1f60*/  NOP ;  /* 0x0000000000007918 */ /* 0x000fc00000000000 */
[----:B------:R-:W-:-:S00]  /*1f70*/  NOP ;  /* 0x0000000000007918 */ /* 0x000fc00000000000 */
.L_x_34:


//--------------------- .text.ttm_trend_batch_prefix_ff2_tiled --------------------------
	.section	.text.ttm_trend_batch_prefix_ff2_tiled,"ax",@progbits
	.align	128
        .global         ttm_trend_batch_prefix_ff2_tiled
        .type           ttm_trend_batch_prefix_ff2_tiled,@function
        .size           ttm_trend_batch_prefix_ff2_tiled,(.L_x_35 - ttm_trend_batch_prefix_ff2_tiled)
        .other          ttm_trend_batch_prefix_ff2_tiled,@"STO_CUDA_ENTRY STV_DEFAULT"
ttm_trend_batch_prefix_ff2_tiled:
.text.ttm_trend_batch_prefix_ff2_tiled:
[----:B------:R-:W-:Y:S01]  /*0000*/  LDC R1, c[0x0][0x37c] ;  /* 0x0000df00ff017b82 */ /* 0x000fe20000000800 */
[----:B------:R-:W0:Y:S01]  /*0010*/  S2R R0, SR_TID.X ;  /* 0x0000000000007919 */ /* 0x000e220000002100 */
[----:B------:R-:W1:Y:S06]  /*0020*/  LDCU UR4, c[0x0][0x3a0] ;  /* 0x00007400ff0477ac */ /* 0x000e6c0008000800 */
[----:B------:R-:W2:Y:S01]  /*0030*/  LDC.64 R8, c[0x0][0x388] ;  /* 0x0000e200ff087b82 */ /* 0x000ea20000000a00 */
[----:B------:R-:W0:Y:S01]  /*0040*/  S2R R5, SR_CTAID.X ;  /* 0x0000000000057919 */ /* 0x000e220000002500 */
[----:B------:R-:W3:Y:S01]  /*0050*/  LDCU.64 UR8, c[0x0][0x358] ;  /* 0x00006b00ff0877ac */ /* 0x000ee20008000a00 */
[----:B------:R-:W4:Y:S05]  /*0060*/  S2R R13, SR_TID.Y ;  /* 0x00000000000d7919 */ /* 0x000f2a0000002200 */
[----:B------:R-:W5:Y:S01]  /*0070*/  LDC.64 R10, c[0x0][0x380] ;  /* 0x0000e000ff0a7b82 */ /* 0x000f620000000a00 */
[----:B0-----:R-:W-:-:S04]  /*0080*/  LEA R4, R5, R0, 0x8 ;  /* 0x0000000005047211 */ /* 0x001fc800078e40ff */
[----:B-1----:R-:W-:-:S04]  /*0090*/  ISETP.GE.AND P0, PT, R4, UR4, PT ;  /* 0x0000000404007c0c */ /* 0x002fc8000bf06270 */
[----:B----4-:R-:W-:-:S13]  /*00a0*/  ISETP.NE.OR P1, PT, R13, RZ, P0 ;  /* 0x000000ff0d00720c */ /* 0x010fda0000725670 */
[----:B--2---:R-:W-:-:S04]  /*00b0*/  @!P1 IMAD.WIDE R8, R4, 0x4, R8 ;  /* 0x0000000404089825 */ /* 0x004fc800078e0208 */
[----:B-----5:R-:W-:Y:S02]  /*00c0*/  @!P1 IMAD.WIDE R10, R4, 0x8, R10 ;  /* 0x00000008040a9825 */ /* 0x020fe400078e020a */
[----:B---3--:R-:W2:Y:S04]  /*00d0*/  @!P1 LDG.E.CONSTANT R9, desc[UR8][R8.64] ;  /* 0x0000000808099981 */ /* 0x008ea8000c1e9900 */
[----:B------:R-:W3:Y:S01]  /*00e0*/  @!P1 LDG.E.64.CONSTANT R10, desc[UR8][R10.64] ;  /* 0x000000080a0a9981 */ /* 0x000ee2000c1e9b00 */
[----:B------:R-:W0:Y:S01]  /*00f0*/  S2UR UR6, SR_CgaCtaId ;  /* 0x00000000000679c3 */ /* 0x000e220000008800 */
[----:B------:R-:W-:Y:S01]  /*0100*/  UMOV UR4, 0x400 ;  /* 0x0000040000047882 */ /* 0x000fe20000000000 */
[----:B------:R-:W-:Y:S01]  /*0110*/  BSSY.RECONVERGENT B0, `(.L_x_20) ;  /* 0x0000021000007945 */ /* 0x000fe20003800200 */
[----:B------:R-:W1:Y:S01]  /*0120*/  S2R R2, SR_CTAID.Y ;  /* 0x0000000000027919 */ /* 0x000e620000002600 */
[----:B------:R-:W-:-:S02]  /*0130*/  UIADD3 UR5, UPT, UPT, UR4, 0x400, URZ ;  /* 0x0000040004057890 */ /* 0x000fc4000fffe0ff */
[----:B0-----:R-:W-:Y:S02]  /*0140*/  ULEA UR7, UR6, UR4, 0x18 ;  /* 0x0000000406077291 */ /* 0x001fe4000f8ec0ff */
[----:B------:R-:W-:-:S04]  /*0150*/  ULEA UR5, UR6, UR5, 0x18 ;  /* 0x0000000506057291 */ /* 0x000fc8000f8ec0ff */
[C---:B------:R-:W-:Y:S02]  /*0160*/  LEA R6, R0.reuse, UR7, 0x2 ;  /* 0x0000000700067c11 */ /* 0x040fe4000f8e10ff */
[----:B------:R-:W-:Y:S01]  /*0170*/  LEA R3, R0, UR5, 0x3 ;  /* 0x0000000500037c11 */ /* 0x000fe2000f8e18ff */
[----:B------:R-:W-:Y:S02]  /*0180*/  UIADD3 UR5, UPT, UPT, UR4, 0xc00, URZ ;  /* 0x00000c0004057890 */ /* 0x000fe4000fffe0ff */
[----:B------:R-:W-:Y:S01]  /*0190*/  UIADD3 UR4, UPT, UPT, UR4, 0xc10, URZ ;  /* 0x00000c1004047890 */ /* 0x000fe2000fffe0ff */
[----:B-1----:R-:W-:Y:S01]  /*01a0*/  LEA R7, R2, R13, 0x2 ;  /* 0x0000000d02077211 */ /* 0x002fe200078e10ff */
[----:B------:R-:W-:Y:S02]  /*01b0*/  ULEA UR5, UR6, UR5, 0x18 ;  /* 0x0000000506057291 */ /* 0x000fe4000f8ec0ff */
[----:B------:R-:W-:Y:S01]  /*01c0*/  ULEA UR4, UR6, UR4, 0x18 ;  /* 0x0000000406047291 */ /* 0x000fe2000f8ec0ff */
[----:B--2---:R0:W-:Y:S04]  /*01d0*/  @!P1 STS [R6], R9 ;  /* 0x0000000906009388 */ /* 0x0041e80000000800 */
[----:B---3--:R0:W-:Y:S01]  /*01e0*/  @!P1 STS.64 [R3], R10 ;  /* 0x0000000a03009388 */ /* 0x0081e20000000a00 */
[----:B------:R-:W-:-:S02]  /*01f0*/  ISETP.NE.AND P1, PT, R0, RZ, PT ;  /* 0x000000ff0000720c */ /* 0x000fc40003f25270 */
[C---:B------:R-:W-:Y:S02]  /*0200*/  LEA R0, R13.reuse, UR5, 0x2 ;  /* 0x000000050d007c11 */ /* 0x040fe4000f8e10ff */
[----:B------:R-:W-:-:S09]  /*0210*/  LEA R13, R13, UR4, 0x2 ;  /* 0x000000040d0d7c11 */ /* 0x000fd2000f8e10ff */
[----:B0-----:R-:W-:Y:S05]  /*0220*/  @P1 BRA `(.L_x_21) ;  /* 0x00000000003c1947 */ /* 0x001fea0003800000 */
[----:B------:R-:W0:Y:S02]  /*0230*/  LDCU UR4, c[0x0][0x3a4] ;  /* 0x00007480ff0477ac */ /* 0x000e240008000800 */
[----:B0-----:R-:W-:-:S13]  /*0240*/  ISETP.GE.AND P1, PT, R7, UR4, PT ;  /* 0x0000000407007c0c */ /* 0x001fda000bf26270 */
[----:B------:R-:W-:Y:S05]  /*0250*/  @P1 BRA `(.L_x_22) ;  /* 0x0000000000241947 */ /* 0x000fea0003800000 */
[----:B------:R-:W0:Y:S08]  /*0260*/  LDC.64 R8, c[0x0][0x390] ;  /* 0x0000e400ff087b82 */ /* 0x000e300000000a00 */
[----:B------:R-:W1:Y:S01]  /*0270*/  LDC.64 R10, c[0x0][0x398] ;  /* 0x0000e600ff0a7b82 */ /* 0x000e620000000a00 */
[----:B0-----:R-:W-:-:S06]  /*0280*/  IMAD.WIDE.U32 R8, R7, 0x4, R8 ;  /* 0x0000000407087825 */ /* 0x001fcc00078e0008 */
[----:B------:R-:W2:Y:S01]  /*0290*/  LDG.E.CONSTANT R9, desc[UR8][R8.64] ;  /* 0x0000000808097981 */ /* 0x000ea2000c1e9900 */
[----:B-1----:R-:W-:-:S06]  /*02a0*/  IMAD.WIDE.U32 R10, R7, 0x4, R10 ;  /* 0x00000004070a7825 */ /* 0x002fcc00078e000a */
[----:B------:R-:W3:Y:S04]  /*02b0*/  LDG.E.CONSTANT R10, desc[UR8][R10.64] ;  /* 0x000000080a0a7981 */ /* 0x000ee8000c1e9900 */
[----:B--2---:R0:W-:Y:S04]  /*02c0*/  STS [R0], R9 ;  /* 0x0000000900007388 */ /* 0x0041e80000000800 */
[----:B---3--:R0:W-:Y:S01]  /*02d0*/  STS [R13], R10 ;  /* 0x0000000a0d007388 */ /* 0x0081e20000000800 */
[----:B------:R-:W-:Y:S05]  /*02e0*/  BRA `(.L_x_21) ;  /* 0x00000000000c7947 */ /* 0x000fea0003800000 */
.L_x_22:
[----:B------:R-:W-:Y:S01]  /*02f0*/  MOV R2, 0x7fffffff ;  /* 0x7fffffff00027802 */ /* 0x000fe20000000f00 */
[----:B------:R1:W-:Y:S04]  /*0300*/  STS [R0], RZ ;  /* 0x000000ff00007388 */ /* 0x0003e80000000800 */
[----:B------:R1:W-:Y:S02]  /*0310*/  STS [R13], R2 ;  /* 0x000000020d007388 */ /* 0x0003e40000000800 */
.L_x_21:
[----:B------:R-:W-:Y:S05]  /*0320*/  BSYNC.RECONVERGENT B0 ;  /* 0x0000000000007941 */ /* 0x000fea0003800200 */
.L_x_20:
[----:B------:R-:W2:Y:S01]  /*0330*/  LDCU UR4, c[0x0][0x3a4] ;  /* 0x00007480ff0477ac */ /* 0x000ea20008000800 */
[----:B------:R-:W-:Y:S01]  /*0340*/  BAR.SYNC.DEFER_BLOCKING 0x0 ;  /* 0x0000000000007b1d */ /* 0x000fe20000010000 */
[----:B--2---:R-:W-:-:S13]  /*0350*/  ISETP.GE.OR P0, PT, R7, UR4, P0 ;  /* 0x0000000407007c0c */ /* 0x004fda0008706670 */
[----:B------:R-:W-:Y:S05]  /*0360*/  @P0 EXIT ;  /* 0x000000000000094d */ /* 0x000fea0003800000 */
[----:B01----:R-:W0:Y:S04]  /*0370*/  LDS R13, [R13] ;  /* 0x000000000d0d7984 */ /* 0x003e280000000800 */
[----:B------:R-:W1:Y:S01]  /*0380*/  LDS R11, [R0] ;  /* 0x00000000000b7984 */ /* 0x000e620000000800 */
[----:B0-----:R-:W-:-:S04]  /*0390*/  ISETP.GE.AND P0, PT, R4, R13, PT ;  /* 0x0000000d0400720c */ /* 0x001fc80003f06270 */
[----:B-1----:R-:W-:-:S13]  /*03a0*/  ISETP.LT.OR P0, PT, R11, 0x1, !P0 ;  /* 0x000000010b00780c */ /* 0x002fda0004701670 */
[----:B------:R-:W-:Y:S05]  /*03b0*/  @P0 EXIT ;  /* 0x000000000000094d */ /* 0x000fea0003800000 */
[----:B------:R-:W-:Y:S01]  /*03c0*/  I2FP.F32.U32 R0, R11 ;  /* 0x0000000b00007245 */ /* 0x000fe20000201000 */
[----:B------:R-:W-:Y:S03]  /*03d0*/  BSSY.RECONVERGENT B0, `(.L_x_23) ;  /* 0x000000d000007945 */ /* 0x000fe60003800200 */
[----:B------:R-:W-:-:S04]  /*03e0*/  IADD3 R2, PT, PT, R0, 0x1800000, RZ ;  /* 0x0180000000027810 */ /* 0x000fc80007ffe0ff */
[----:B------:R-:W-:-:S04]  /*03f0*/  LOP3.LUT R2, R2, 0x7f800000, RZ, 0xc0, !PT ;  /* 0x7f80000002027812 */ /* 0x000fc800078ec0ff */
[----:B------:R-:W-:-:S13]  /*0400*/  ISETP.GT.U32.AND P0, PT, R2, 0x1ffffff, PT ;  /* 0x01ffffff0200780c */ /* 0x000fda0003f04070 */
[----:B------:R-:W-:Y:S05]  /*0410*/  @P0 BRA `(.L_x_24) ;  /* 0x0000000000100947 */ /* 0x000fea0003800000 */
[----:B------:R-:W-:-:S07]  /*0420*/  MOV R8, 0x440 ;  /* 0x0000044000087802 */ /* 0x000fce0000000f00 */
[----:B------:R-:W-:Y:S05]  /*0430*/  CALL.REL.NOINC `($__internal_1_$__cuda_sm20_rcp_rn_f32_slowpath) ;  /* 0x0000000400047944 */ /* 0x000fea0003c00000 */
[----:B------:R-:W-:Y:S01]  /*0440*/  MOV R9, R0 ;  /* 0x0000000000097202 */ /* 0x000fe20000000f00 */
[----:B------:R-:W-:Y:S06]  /*0450*/  BRA `(.L_x_25) ;  /* 0x0000000000107947 */ /* 0x000fec0003800000 */
.L_x_24:
[----:B------:R-:W0:Y:S02]  /*0460*/  MUFU.RCP R9, R0 ;  /* 0x0000000000097308 */ /* 0x000e240000001000 */
[----:B0-----:R-:W-:-:S04]  /*0470*/  FFMA R2, R0, R9, -1 ;  /* 0xbf80000000027423 */ /* 0x001fc80000000009 */
[----:B------:R-:W-:-:S04]  /*0480*/  FADD.FTZ R2, -R2, -RZ ;  /* 0x800000ff02027221 */ /* 0x000fc80000010100 */
[----:B------:R-:W-:-:S07]  /*0490*/  FFMA R9, R9, R2, R9 ;  /* 0x0000000209097223 */ /* 0x000fce0000000009 */
.L_x_25:
[----:B------:R-:W-:Y:S05]  /*04a0*/  BSYNC.RECONVERGENT B0 ;  /* 0x0000000000007941 */ /* 0x000fea0003800200 */
.L_x_23:
[----:B------:R-:W-:Y:S01]  /*04b0*/  ISETP.NE.AND P0, PT, R4, R13, PT ;  /* 0x0000000d0400720c */ /* 0x000fe20003f05270 */
[----:B------:R-:W-:-:S12]  /*04c0*/  BSSY.RECONVERGENT B0, `(.L_x_26) ;  /* 0x000002b000007945 */ /* 0x000fd80003800200 */
[----:B------:R-:W-:Y:S05]  /*04d0*/  @P0 BRA `(.L_x_27) ;  /* 0x0000000000300947 */ /* 0x000fea0003800000 */
[----:B------:R-:W0:Y:S02]  /*04e0*/  LDS.64 R2, [R3] ;  /* 0x0000000003027984 */ /* 0x000e240000000a00 */
[----:B0-----:R-:W-:-:S04]  /*04f0*/  FMUL R11, R2, R9 ;  /* 0x00000009020b7220 */ /* 0x001fc80000400000 */
[----:B------:R-:W-:-:S04]  /*0500*/  FFMA R2, R2, R9, -R11 ;  /* 0x0000000902027223 */ /* 0x000fc8000000080b */
[----:B------:R-:W-:-:S04]  /*0510*/  FFMA R2, R3, R9, R2 ;  /* 0x0000000903027223 */ /* 0x000fc80000000002 */
[----:B------:R-:W-:-:S04]  /*0520*/  FADD R0, R11, R2 ;  /* 0x000000020b007221 */ /* 0x000fc80000000000 */
[----:B------:R-:W-:-:S04]  /*0530*/  FADD R9, -R11, R0 ;  /* 0x000000000b097221 */ /* 0x000fc80000000100 */
[--C-:B------:R-:W-:Y:S01]  /*0540*/  FADD R8, R0, -R9.reuse ;  /* 0x8000000900087221 */ /* 0x100fe20000000000 */
[----:B------:R-:W-:-:S03]  /*0550*/  FADD R9, R2, -R9 ;  /* 0x8000000902097221 */ /* 0x000fc60000000000 */
[----:B------:R-:W-:-:S04]  /*0560*/  FADD R8, R11, -R8 ;  /* 0x800000080b087221 */ /* 0x000fc80000000000 */
[----:B------:R-:W-:-:S04]  /*0570*/  FADD R9, R8, R9 ;  /* 0x0000000908097221 */ /* 0x000fc80000000000 */
[----:B------:R-:W-:Y:S01]  /*0580*/  FADD R0, R0, R9 ;  /* 0x0000000900007221 */ /* 0x000fe20000000000 */
[----:B------:R-:W-:Y:S06]  /*0590*/  BRA `(.L_x_28) ;  /* 0x0000000000747947 */ /* 0x000fec0003800000 */
.L_x_27:
[----:B------:R-:W0:Y:S01]  /*05a0*/  LDC.64 R12, c[0x0][0x380] ;  /* 0x0000e000ff0c7b82 */ /* 0x000e220000000a00 */
[----:B------:R-:W-:Y:S01]  /*05b0*/  IMAD.IADD R11, R4, 0x1, -R11 ;  /* 0x00000001040b7824 */ /* 0x000fe200078e0a0b */
[----:B------:R-:W1:Y:S03]  /*05c0*/  LDS.64 R16, [R3] ;  /* 0x0000000003107984 */ /* 0x000e660000000a00 */
[----:B0-----:R-:W-:-:S06]  /*05d0*/  IMAD.WIDE R10, R11, 0x8, R12 ;  /* 0x000000080b0a7825 */ /* 0x001fcc00078e020c */
[----:B------:R-:W1:Y:S02]  /*05e0*/  LDG.E.64.CONSTANT R10, desc[UR8][R10.64] ;  /* 0x000000080a0a7981 */ /* 0x000e64000c1e9b00 */
[----:B-1----:R-:W-:Y:S01]  /*05f0*/  FADD R13, R16, -R10 ;  /* 0x8000000a100d7221 */ /* 0x002fe20000000000 */
[----:B------:R-:W-:-:S03]  /*0600*/  FADD R17, R17, -R11 ;  /* 0x8000000b11117221 */ /* 0x000fc60000000000 */
[----:B------:R-:W-:-:S04]  /*0610*/  FADD R0, -R16, R13 ;  /* 0x0000000d10007221 */ /* 0x000fc80000000100 */
[--C-:B------:R-:W-:Y:S01]  /*0620*/  FADD R15, R13, -R0.reuse ;  /* 0x800000000d0f7221 */ /* 0x100fe20000000000 */
[----:B------:R-:W-:-:S03]  /*0630*/  FADD R0, -R10, -R0 ;  /* 0x800000000a007221 */ /* 0x000fc60000000100 */
[----:B------:R-:W-:-:S04]  /*0640*/  FADD R15, R16, -R15 ;  /* 0x8000000f100f7221 */ /* 0x000fc80000000000 */
[----:B------:R-:W-:-:S04]  /*0650*/  FADD R0, R15, R0 ;  /* 0x000000000f007221 */ /* 0x000fc80000000000 */
[----:B------:R-:W-:-:S04]  /*0660*/  FADD R0, R0, R17 ;  /* 0x0000001100007221 */ /* 0x000fc80000000000 */
[----:B------:R-:W-:-:S04]  /*0670*/  FADD R2, R13, R0 ;  /* 0x000000000d027221 */ /* 0x000fc80000000000 */
[----:B------:R-:W-:Y:S01]  /*0680*/  FADD R11, -R13, R2 ;  /* 0x000000020d0b7221 */ /* 0x000fe20000000100 */
[----:B------:R-:W-:-:S03]  /*0690*/  FMUL R3, R2, R9 ;  /* 0x0000000902037220 */ /* 0x000fc60000400000 */
[--C-:B------:R-:W-:Y:S01]  /*06a0*/  FADD R8, R2, -R11.reuse ;  /* 0x8000000b02087221 */ /* 0x100fe20000000000 */
[----:B------:R-:W-:-:S03]  /*06b0*/  FADD R11, R0, -R11 ;  /* 0x8000000b000b7221 */ /* 0x000fc60000000000 */
[----:B------:R-:W-:Y:S01]  /*06c0*/  FADD R8, R13, -R8 ;  /* 0x800000080d087221 */ /* 0x000fe20000000000 */
[----:B------:R-:W-:-:S03]  /*06d0*/  FFMA R13, R2, R9, -R3 ;  /* 0x00000009020d7223 */ /* 0x000fc60000000803 */
[----:B------:R-:W-:-:S04]  /*06e0*/  FADD R8, R8, R11 ;  /* 0x0000000b08087221 */ /* 0x000fc80000000000 */
[----:B------:R-:W-:-:S04]  /*06f0*/  FFMA R8, R8, R9, R13 ;  /* 0x0000000908087223 */ /* 0x000fc8000000000d */
[----:B------:R-:W-:-:S04]  /*0700*/  FADD R0, R3, R8 ;  /* 0x0000000803007221 */ /* 0x000fc80000000000 */
[----:B------:R-:W-:-:S04]  /*0710*/  FADD R9, -R3, R0 ;  /* 0x0000000003097221 */ /* 0x000fc80000000100 */
[--C-:B------:R-:W-:Y:S01]  /*0720*/  FADD R2, R0, -R9.reuse ;  /* 0x8000000900027221 */ /* 0x100fe20000000000 */
[----:B------:R-:W-:-:S03]  /*0730*/  FADD R9, R8, -R9 ;  /* 0x8000000908097221 */ /* 0x000fc60000000000 */
[----:B------:R-:W-:-:S04]  /*0740*/  FADD R2, R3, -R2 ;  /* 0x8000000203027221 */ /* 0x000fc80000000000 */
[----:B------:R-:W-:-:S04]  /*0750*/  FADD R9, R2, R9 ;  /* 0x0000000902097221 */ /* 0x000fc80000000000 */
[----:B------:R-:W-:-:S07]  /*0760*/  FADD R0, R0, R9 ;  /* 0x0000000900007221 */ /* 0x000fce0000000000 */
.L_x_28:
[----:B------:R-:W-:Y:S05]  /*0770*/  BSYNC.RECONVERGENT B0 ;  /* 0x0000000000007941 */ /* 0x000fea0003800200 */
.L_x_26:
[----:B------:R-:W0:Y:S01]  /*0780*/  LDS R9, [R6] ;  /* 0x0000000006097984 */ /* 0x000e220000000800 */
[----:B------:R-:W1:Y:S01]  /*0790*/  LDCU UR5, c[0x0][0x3a0] ;  /* 0x00007400ff0577ac */ /* 0x000e620008000800 */
[--C-:B------:R-:W-:Y:S01]  /*07a0*/  SHF.R.S32.HI R5, RZ, 0x1f, R4.reuse ;  /* 0x0000001fff057819 */ /* 0x100fe20000011404 */
[----:B------:R-:W2:Y:S01]  /*07b0*/  LDCU.64 UR6, c[0x0][0x3a8] ;  /* 0x00007500ff0677ac */ /* 0x000ea20008000a00 */
[----:B-1----:R-:W-:Y:S02]  /*07c0*/  USHF.R.S32.HI UR4, URZ, 0x1f, UR5 ;  /* 0x0000001fff047899 */ /* 0x002fe40008011405 */
[----:B------:R-:W-:-:S04]  /*07d0*/  IMAD.WIDE.U32 R4, R7, UR5, R4 ;  /* 0x0000000507047c25 */ /* 0x000fc8000f8e0004 */
[----:B------:R-:W-:Y:S01]  /*07e0*/  IMAD R3, R7, UR4, RZ ;  /* 0x0000000407037c24 */ /* 0x000fe2000f8e02ff */
[----:B--2---:R-:W-:-:S04]  /*07f0*/  LEA R2, P0, R4, UR6, 0x2 ;  /* 0x0000000604027c11 */ /* 0x004fc8000f8010ff */
[----:B------:R-:W-:-:S04]  /*0800*/  IADD3 R3, PT, PT, R5, R3, RZ ;  /* 0x0000000305037210 */ /* 0x000fc80007ffe0ff */
[----:B------:R-:W-:Y:S02]  /*0810*/  LEA.HI.X R3, R4, UR7, R3, 0x2, P0 ;  /* 0x0000000704037c11 */ /* 0x000fe400080f1403 */
[----:B0-----:R-:W-:-:S05]  /*0820*/  FSET.BF.GT.AND R9, R9, R0, PT ;  /* 0x000000000909720a */ /* 0x001fca0003804000 */
[----:B------:R-:W-:Y:S01]  /*0830*/  STG.E desc[UR8][R2.64], R9 ;  /* 0x0000000902007986 */ /* 0x000fe2000c101908 */
[----:B------:R-:W-:Y:S05]  /*0840*/  EXIT ;  /* 0x000000000000794d */ /* 0x000fea0003800000 */
        .weak           $__internal_1_$__cuda_sm20_rcp_rn_f32_slowpath
        .type           $__internal_1_$__cuda_sm20_rcp_rn_f32_slowpath,@function
        .size           $__internal_1_$__cuda_sm20_rcp_rn_f32_slowpath,(.L_x_35 - $__internal_1_$__cuda_sm20_rcp_rn_f32_slowpath)
$__internal_1_$__cuda_sm20_rcp_rn_f32_slowpath:
[----:B------:R-:W-:Y:S01]  /*0850*/  SHF.L.U32 R2, R0, 0x1, RZ ;  /* 0x0000000100027819 */ /* 0x000fe200000006ff */
[----:B------:R-:W-:Y:S03]  /*0860*/  BSSY.RECONVERGENT B1, `(.L_x_29) ;  /* 0x0000030000017945 */ /* 0x000fe60003800200 */
[----:B------:R-:W-:-:S04]  /*0870*/  SHF.R.U32.HI R2, RZ, 0x18, R2 ;  /* 0x00000018ff027819 */ /* 0x000fc80000011602 */
[----:B------:R-:W-:-:S13]  /*0880*/  ISETP.NE.U32.AND P0, PT, R2, RZ, PT ;  /* 0x000000ff0200720c */ /* 0x000fda0003f05070 */
[----:B------:R-:W-:Y:S05]  /*0890*/  @P0 BRA `(.L_x_30) ;  /* 0x0000000000280947 */ /* 0x000fea0003800000 */
[----:B------:R-:W-:-:S04]  /*08a0*/  SHF.L.U32 R2, R0, 0x1, RZ ;  /* 0x0000000100027819 */ /* 0x000fc800000006ff */
[----:B------:R-:W-:-:S13]  /*08b0*/  ISETP.NE.AND P0, PT, R2, RZ, PT ;  /* 0x000000ff0200720c */ /* 0x000fda0003f05270 */
[----:B------:R-:W-:Y:S01]  /*08c0*/  @P0 FFMA R10, R0, 1.84467440737095516160e+19, RZ ;  /* 0x5f800000000a0823 */ /* 0x000fe200000000ff */
[----:B------:R-:W-:Y:S08]  /*08d0*/  @!P0 MUFU.RCP R9, R0 ;  /* 0x0000000000098308 */ /* 0x000ff00000001000 */
[----:B------:R-:W0:Y:S02]  /*08e0*/  @P0 MUFU.RCP R15, R10 ;  /* 0x0000000a000f0308 */ /* 0x000e240000001000 */
[----:B0-----:R-:W-:-:S04]  /*08f0*/  @P0 FFMA R2, R10, R15, -1 ;  /* 0xbf8000000a020423 */ /* 0x001fc8000000000f */
[----:B------:R-:W-:-:S04]  /*0900*/  @P0 FADD.FTZ R2, -R2, -RZ ;  /* 0x800000ff02020221 */ /* 0x000fc80000010100 */
[----:B------:R-:W-:-:S04]  /*0910*/  @P0 FFMA R2, R15, R2, R15 ;  /* 0x000000020f020223 */ /* 0x000fc8000000000f */
[----:B------:R-:W-:Y:S01]  /*0920*/  @P0 FFMA R9, R2, 1.84467440737095516160e+19, RZ ;  /* 0x5f80000002090823 */ /* 0x000fe200000000ff */
[----:B------:R-:W-:Y:S06]  /*0930*/  BRA `(.L_x_31) ;  /* 0x0000000000887947 */ /* 0x000fec0003800000 */
.L_x_30:
[----:B------:R-:W-:-:S05]  /*0940*/  VIADD R9, R2, 0xffffff03 ;  /* 0xffffff0302097836 */ /* 0x000fca0000000000 */
[----:B------:R-:W-:-:S13]  /*0950*/  ISETP.GT.U32.AND P0, PT, R9, 0x1, PT ;  /* 0x000000010900780c */ /* 0x000fda0003f04070 */
[----:B------:R-:W-:Y:S05]  /*0960*/  @P0 BRA `(.L_x_32) ;  /* 0x0000000000780947 */ /* 0x000fea0003800000 */
[----:B------:R-:W-:Y:S01]  /*0970*/  LOP3.LUT R10, R0, 0x7fffff, RZ, 0xc0, !PT ;  /* 0x007fffff000a7812 */ /* 0x000fe200078ec0ff */
[----:B------:R-:W-:-:S03]  /*0980*/  HFMA2 R16, -RZ, RZ, 0, 1.78813934326171875e-07 ;  /* 0x00000003ff107431 */ /* 0x000fc600000001ff */
        /* <DEDUP_REMOVED lines=14> */
[----:B------:R-:W-:Y:S02]  /*0a70*/  LOP3.LUT P1, RZ, R14, R9, R12, 0xf8, !PT ;  /* 0x000000090eff7212 */ /* 0x000fe4000782f80c */
[C---:B------:R-:W-:Y:S02]  /*0a80*/  LOP3.LUT P0, RZ, R10.reuse, 0x1, RZ, 0xc0, !PT ;  /* 0x000000010aff7812 */ /* 0x040fe4000780c0ff */
[----:B------:R-:W-:-:S04]  /*0a90*/  LOP3.LUT P2, RZ, R10, 0x2, RZ, 0xc0, !PT ;  /* 0x000000020aff7812 */ /* 0x000fc8000784c0ff */
[----:B------:R-:W-:Y:S02]  /*0aa0*/  PLOP3.LUT P0, PT, P0, P1, P2, 0xe0, 0x0 ;  /* 0x000000000000781c */ /* 0x000fe40000703c20 */
[----:B------:R-:W-:Y:S02]  /*0ab0*/  LOP3.LUT P1, RZ, R0, 0x7fffff, RZ, 0xc0, !PT ;  /* 0x007fffff00ff7812 */ /* 0x000fe4000782c0ff */
[----:B------:R-:W-:-:S04]  /*0ac0*/  SEL R9, RZ, 0x1, !P0 ;  /* 0x00000001ff097807 */ /* 0x000fc80004000000 */
[----:B------:R-:W-:-:S04]  /*0ad0*/  IADD3 R9, PT, PT, -R9, RZ, RZ ;  /* 0x000000ff09097210 */ /* 0x000fc80007ffe1ff */
[----:B------:R-:W-:Y:S01]  /*0ae0*/  ISETP.GE.AND P0, PT, R9, RZ, PT ;  /* 0x000000ff0900720c */ /* 0x000fe20003f06270 */
[----:B------:R-:W-:-:S05]  /*0af0*/  VIADD R9, R2, 0xffffff04 ;  /* 0xffffff0402097836 */ /* 0x000fca0000000000 */
[----:B------:R-:W-:-:S07]  /*0b00*/  SHF.R.U32.HI R9, RZ, R9, R12 ;  /* 0x00000009ff097219 */ /* 0x000fce000001160c */
[----:B------:R-:W-:-:S04]  /*0b10*/  @!P0 IADD3 R9, PT, PT, R9, 0x1, RZ ;  /* 0x0000000109098810 */ /* 0x000fc80007ffe0ff */
[----:B------:R-:W-:-:S04]  /*0b20*/  @!P1 SHF.L.U32 R9, R9, 0x1, RZ ;  /* 0x0000000109099819 */ /* 0x000fc800000006ff */
[----:B------:R-:W-:Y:S01]  /*0b30*/  LOP3.LUT R9, R9, 0x80000000, R0, 0xf8, !PT ;  /* 0x8000000009097812 */ /* 0x000fe200078ef800 */
[----:B------:R-:W-:Y:S06]  /*0b40*/  BRA `(.L_x_31) ;  /* 0x0000000000047947 */ /* 0x000fec0003800000 */
.L_x_32:
[----:B------:R0:W1:Y:S02]  /*0b50*/  MUFU.RCP R9, R0 ;  /* 0x0000000000097308 */ /* 0x0000640000001000 */
.L_x_31:
[----:B------:R-:W-:Y:S05]  /*0b60*/  BSYNC.RECONVERGENT B1 ;  /* 0x0000000000017941 */ /* 0x000fea0003800200 */
.L_x_29:
[----:B01----:R-:W-:Y:S01]  /*0b70*/  MOV R0, R9 ;  /* 0x0000000900007202 */ /* 0x003fe20000000f00 */
[----:B------:R-:W-:-:S04]  /*0b80*/  HFMA2 R9, -RZ, RZ, 0, 0 ;  /* 0x00000000ff097431 */ /* 0x000fc800000001ff */
[----:B------:R-:W-:Y:S05]  /*0b90*/  RET.REL.NODEC R8 `(ttm_trend_batch_prefix_ff2_tiled) ;  /* 0xfffffff408187950 */ /* 0x000fea0003c3ffff */
.L_x_33:
        /* <DEDUP_REMOVED lines=14> */
.L_x_35:


//--------------------- .nv.shared.reserved.0     --------------------------
	.section	.nv.shared.reserved.0,"aw",@nobits
	.weak		__nv_reservedSMEM_offset_0_alias
	.size		__nv_reservedSMEM_offset_0_alias, 0, 64
	.other		__nv_reservedSMEM_offset_0_alias,@"STO_CUDA_RESERVED_SHARED STV_DEFAULT"
__nv_reservedSMEM_offset_0_alias:
	.zero		0
	.zero		64


//--------------------- .nv.shared.ttm_trend_batch_prefix_ff2_tiled --------------------------
	.section	.nv.shared.ttm_trend_batch_prefix_ff2_tiled,"aw",@nobits
	.sectionflags	@""
	.align	8
.nv.shared.ttm_trend_batch_prefix_ff2_tiled:
	.zero		4128


//--------------------- .nv.constant0.ttm_trend_many_series_one_param_time_major_f32 --------------------------
	.section	.nv.constant0.ttm_trend_many_series_one_param_time_major_f32,"a",@progbits
	.sectionflags	@""
	.align	4
.nv.constant0.ttm_trend_many_series_one_param_time_major_f32:
	.zero		944


//--------------------- .nv.constant0.ttm_trend_batch_prefix_ff2_tiled --------------------------
	.section	.nv.constant0.ttm_trend_batch_prefix_ff2_tiled,"a",@progbits
	.sectionflags	@""
	.align	4
.nv.constant0.ttm_trend_batch_prefix_ff2_tiled:
	.zero		944


//--------------------- SYMBOLS --------------------------

	.type		.nv.reservedSmem.offset0,@object
	.size		.nv.reservedSmem.offset0,0x4
	.type		.nv.reservedSmem.cap,@object
	.size		.nv.reservedSmem.cap,0x4
